// auto-generated by cutlass_sweep.gemm — config: {"arch": "sm_90", "cluster_m": 2, "cluster_n": 1, "dtype": "bf16", "stages": 5, "tile_k": 32, "tile_m": 256, "tile_n": 128}
#include "cutlass/cutlass.h"
#include "cutlass/gemm/collective/collective_builder.hpp"
#include "cutlass/gemm/device/gemm_universal_adapter.h"
#include "cutlass/gemm/kernel/gemm_universal.hpp"
#include "cutlass/epilogue/collective/collective_builder.hpp"

using ElemA = cutlass::bfloat16_t;
using ElemB = cutlass::bfloat16_t;
using ElemCD = cutlass::bfloat16_t;
using Acc  = float;
using TileShape    = cute::Shape<cute::_256, cute::_128, cute::_32>;
using ClusterShape = cute::Shape<cute::_2, cute::_1, cute::_1>;

using CollectiveEpilogue = typename cutlass::epilogue::collective::CollectiveBuilder<
    cutlass::arch::Sm90, cutlass::arch::OpClassTensorOp,
    TileShape, ClusterShape,
    cutlass::epilogue::collective::EpilogueTileAuto,
    Acc, Acc,
    ElemCD, cutlass::layout::RowMajor, 128 / cutlass::sizeof_bits<ElemCD>::value,
    ElemCD, cutlass::layout::RowMajor, 128 / cutlass::sizeof_bits<ElemCD>::value,
    cutlass::epilogue::collective::EpilogueScheduleAuto
  >::CollectiveOp;

using CollectiveMainloop = typename cutlass::gemm::collective::CollectiveBuilder<
    cutlass::arch::Sm90, cutlass::arch::OpClassTensorOp,
    ElemA, cutlass::layout::RowMajor, 128 / cutlass::sizeof_bits<ElemA>::value,
    ElemB, cutlass::layout::ColumnMajor, 128 / cutlass::sizeof_bits<ElemB>::value,
    Acc,
    TileShape, ClusterShape,
    cutlass::gemm::collective::StageCount<5>,
    cutlass::gemm::collective::KernelScheduleAuto
  >::CollectiveOp;

using GemmKernel = cutlass::gemm::kernel::GemmUniversal<
    cute::Shape<int,int,int,int>,
    CollectiveMainloop,
    CollectiveEpilogue
>;
using Gemm = cutlass::gemm::device::GemmUniversalAdapter<GemmKernel>;

// Force the device kernel symbol into the cubin without needing a host main.
auto* _anchor = &cutlass::device_kernel<GemmKernel>;


// ===== COMPILED SASS (sm_90a) =====

	.target	sm_90a

	.elftype	@"ET_EXEC"


//--------------------- .note.nv.tkinfo           --------------------------
	.section	.note.nv.tkinfo,"",@"SHT_NOTE"
	.sectionflags	@"SHF_NOTE_NV_TKINFO"
	.tkinfo
        /*0018*/ 	.word	0x00000002
        /*0030*/ 	.string	""
        /*0030*/ 	.string	"ptxas"
        /*0030*/ 	.string	"Cuda compilation tools, release 13.0, V13.0.88"
        /*0030*/ 	.string	"Build cuda_13.0.r13.0/compiler.36424714_0"
        /*0030*/ 	.string	"-arch sm_90a -m 64 "



//--------------------- .note.nv.cuinfo           --------------------------
	.section	.note.nv.cuinfo,"",@"SHT_NOTE"
	.sectionflags	@"SHF_NOTE_NV_CUINFO"
        /*0018*/ 	.short	0x0002
        /*001a*/ 	.short	0x005a
        /*001c*/ 	.short	0x0082
	.zero		2


//--------------------- .nv.info                  --------------------------
	.section	.nv.info,"",@"SHT_CUDA_INFO"
	.align	4


	//----- nvinfo : EIATTR_REGCOUNT
	.align		4
        /*0000*/ 	.byte	0x04, 0x2f
        /*0002*/ 	.short	(.L_15 - .L_14)
	.align		4
.L_14:
        /*0004*/ 	.word	index@(_ZN7cutlass13device_kernelINS_4gemm6kernel13GemmUniversalIN4cute5tupleIJiiiiEEENS1_10collective13CollectiveMmaINS1_34MainloopSm90TmaGmmaWarpSpecializedILi5ENS5_IJNS4_1CILi2EEENSA_ILi1EEESC_EEENS1_35KernelTmaWarpSpecializedCooperativeEEENS5_IJNSA_ILi256EEENSA_ILi128EEENSA_ILi32EEEEEENS_10bfloat16_tENS5_IJlSC_lEEESK_SL_NS4_8TiledMMAINS4_8MMA_AtomIJNS4_4SM904GMMA28MMA_64x128x16_F32BF16BF16_SSILNSP_5MajorE0ELSR_0ELNSP_7ScaleInE1ELSS_1EEEEEENS4_6LayoutISD_NS5_IJSC_NSA_ILi0EEESW_EEEEENS5_IJNS4_10UnderscoreESZ_SZ_EEEEENS4_13SM90_TMA_LOADENS4_14ComposedLayoutINS4_7SwizzleILi2ELi4ELi3EEENS4_18smem_ptr_flag_bitsILi16EEENSV_INS5_IJNSA_ILi8EEESI_EEENS5_IJSI_SC_EEEEEEEvNS4_8identityENS4_23SM90_TMA_LOAD_MULTICASTES1C_vS1D_EENS_8epilogue10collective6detail29Sm90TmaWarpSpecializedAdapterINS1H_15DefaultEpilogueISK_SL_SL_NS1G_6thread17LinearCombinationISK_Li1EffLNS1L_9ScaleType4KindE0ELNS_15FloatRoundStyleE2ESK_EENS1_15EpilogueDefaultEEEEEvvEEEEvNT_6ParamsE)
        /*0008*/ 	.word	0x000000a8


	//----- nvinfo : EIATTR_FRAME_SIZE
	.align		4
.L_15:
        /*000c*/ 	.byte	0x04, 0x11
        /*000e*/ 	.short	(.L_17 - .L_16)
	.align		4
.L_16:
        /*0010*/ 	.word	index@(_ZN7cutlass13device_kernelINS_4gemm6kernel13GemmUniversalIN4cute5tupleIJiiiiEEENS1_10collective13CollectiveMmaINS1_34MainloopSm90TmaGmmaWarpSpecializedILi5ENS5_IJNS4_1CILi2EEENSA_ILi1EEESC_EEENS1_35KernelTmaWarpSpecializedCooperativeEEENS5_IJNSA_ILi256EEENSA_ILi128EEENSA_ILi32EEEEEENS_10bfloat16_tENS5_IJlSC_lEEESK_SL_NS4_8TiledMMAINS4_8MMA_AtomIJNS4_4SM904GMMA28MMA_64x128x16_F32BF16BF16_SSILNSP_5MajorE0ELSR_0ELNSP_7ScaleInE1ELSS_1EEEEEENS4_6LayoutISD_NS5_IJSC_NSA_ILi0EEESW_EEEEENS5_IJNS4_10UnderscoreESZ_SZ_EEEEENS4_13SM90_TMA_LOADENS4_14ComposedLayoutINS4_7SwizzleILi2ELi4ELi3EEENS4_18smem_ptr_flag_bitsILi16EEENSV_INS5_IJNSA_ILi8EEESI_EEENS5_IJSI_SC_EEEEEEEvNS4_8identityENS4_23SM90_TMA_LOAD_MULTICASTES1C_vS1D_EENS_8epilogue10collective6detail29Sm90TmaWarpSpecializedAdapterINS1H_15DefaultEpilogueISK_SL_SL_NS1G_6thread17LinearCombinationISK_Li1EffLNS1L_9ScaleType4KindE0ELNS_15FloatRoundStyleE2ESK_EENS1_15EpilogueDefaultEEEEEvvEEEEvNT_6ParamsE)
        /*0014*/ 	.word	0x00000000


	//----- nvinfo : EIATTR_MIN_STACK_SIZE
	.align		4
.L_17:
        /*0018*/ 	.byte	0x04, 0x12
        /*001a*/ 	.short	(.L_19 - .L_18)
	.align		4
.L_18:
        /*001c*/ 	.word	index@(_ZN7cutlass13device_kernelINS_4gemm6kernel13GemmUniversalIN4cute5tupleIJiiiiEEENS1_10collective13CollectiveMmaINS1_34MainloopSm90TmaGmmaWarpSpecializedILi5ENS5_IJNS4_1CILi2EEENSA_ILi1EEESC_EEENS1_35KernelTmaWarpSpecializedCooperativeEEENS5_IJNSA_ILi256EEENSA_ILi128EEENSA_ILi32EEEEEENS_10bfloat16_tENS5_IJlSC_lEEESK_SL_NS4_8TiledMMAINS4_8MMA_AtomIJNS4_4SM904GMMA28MMA_64x128x16_F32BF16BF16_SSILNSP_5MajorE0ELSR_0ELNSP_7ScaleInE1ELSS_1EEEEEENS4_6LayoutISD_NS5_IJSC_NSA_ILi0EEESW_EEEEENS5_IJNS4_10UnderscoreESZ_SZ_EEEEENS4_13SM90_TMA_LOADENS4_14ComposedLayoutINS4_7SwizzleILi2ELi4ELi3EEENS4_18smem_ptr_flag_bitsILi16EEENSV_INS5_IJNSA_ILi8EEESI_EEENS5_IJSI_SC_EEEEEEEvNS4_8identityENS4_23SM90_TMA_LOAD_MULTICASTES1C_vS1D_EENS_8epilogue10collective6detail29Sm90TmaWarpSpecializedAdapterINS1H_15DefaultEpilogueISK_SL_SL_NS1G_6thread17LinearCombinationISK_Li1EffLNS1L_9ScaleType4KindE0ELNS_15FloatRoundStyleE2ESK_EENS1_15EpilogueDefaultEEEEEvvEEEEvNT_6ParamsE)
        /*0020*/ 	.word	0x00000000
.L_19:


//--------------------- .nv.compat                --------------------------
	.section	.nv.compat,"",@"SHT_CUDA_COMPAT_INFO"
	.align	4
        /*0000*/ 	.byte	0x02, 0x09, 0x01, 0x00, 0x02, 0x02, 0x04, 0x00, 0x02, 0x05, 0x05, 0x00, 0x03, 0x07, 0x01, 0x01
        /*0010*/ 	.byte	0x02, 0x03, 0x01, 0x00, 0x02, 0x06, 0x01, 0x00, 0x04, 0x0b, 0x08, 0x00, 0x00, 0x00, 0x00, 0x00
        /*0020*/ 	.byte	0x00, 0x00, 0x00, 0x00


//--------------------- .nv.info._ZN7cutlass13device_kernelINS_4gemm6kernel13GemmUniversalIN4cute5tupleIJiiiiEEENS1_10collective13CollectiveMmaINS1_34MainloopSm90TmaGmmaWarpSpecializedILi5ENS5_IJNS4_1CILi2EEENSA_ILi1EEESC_EEENS1_35KernelTmaWarpSpecializedCooperativeEEENS5_IJNSA_ILi256EEENSA_ILi128EEENSA_ILi32EEEEEENS_10bfloat16_tENS5_IJlSC_lEEESK_SL_NS4_8TiledMMAINS4_8MMA_AtomIJNS4_4SM904GMMA28MMA_64x128x16_F32BF16BF16_SSILNSP_5MajorE0ELSR_0ELNSP_7ScaleInE1ELSS_1EEEEEENS4_6LayoutISD_NS5_IJSC_NSA_ILi0EEESW_EEEEENS5_IJNS4_10UnderscoreESZ_SZ_EEEEENS4_13SM90_TMA_LOADENS4_14ComposedLayoutINS4_7SwizzleILi2ELi4ELi3EEENS4_18smem_ptr_flag_bitsILi16EEENSV_INS5_IJNSA_ILi8EEESI_EEENS5_IJSI_SC_EEEEEEEvNS4_8identityENS4_23SM90_TMA_LOAD_MULTICASTES1C_vS1D_EENS_8epilogue10collective6detail29Sm90TmaWarpSpecializedAdapterINS1H_15DefaultEpilogueISK_SL_SL_NS1G_6thread17LinearCombinationISK_Li1EffLNS1L_9ScaleType4KindE0ELNS_15FloatRoundStyleE2ESK_EENS1_15EpilogueDefaultEEEEEvvEEEEvNT_6ParamsE --------------------------
	.section	.nv.info._ZN7cutlass13device_kernelINS_4gemm6kernel13GemmUniversalIN4cute5tupleIJiiiiEEENS1_10collective13CollectiveMmaINS1_34MainloopSm90TmaGmmaWarpSpecializedILi5ENS5_IJNS4_1CILi2EEENSA_ILi1EEESC_EEENS1_35KernelTmaWarpSpecializedCooperativeEEENS5_IJNSA_ILi256EEENSA_ILi128EEENSA_ILi32EEEEEENS_10bfloat16_tENS5_IJlSC_lEEESK_SL_NS4_8TiledMMAINS4_8MMA_AtomIJNS4_4SM904GMMA28MMA_64x128x16_F32BF16BF16_SSILNSP_5MajorE0ELSR_0ELNSP_7ScaleInE1ELSS_1EEEEEENS4_6LayoutISD_NS5_IJSC_NSA_ILi0EEESW_EEEEENS5_IJNS4_10UnderscoreESZ_SZ_EEEEENS4_13SM90_TMA_LOADENS4_14ComposedLayoutINS4_7SwizzleILi2ELi4ELi3EEENS4_18smem_ptr_flag_bitsILi16EEENSV_INS5_IJNSA_ILi8EEESI_EEENS5_IJSI_SC_EEEEEEEvNS4_8identityENS4_23SM90_TMA_LOAD_MULTICASTES1C_vS1D_EENS_8epilogue10collective6detail29Sm90TmaWarpSpecializedAdapterINS1H_15DefaultEpilogueISK_SL_SL_NS1G_6thread17LinearCombinationISK_Li1EffLNS1L_9ScaleType4KindE0ELNS_15FloatRoundStyleE2ESK_EENS1_15EpilogueDefaultEEEEEvvEEEEvNT_6ParamsE,"",@"SHT_CUDA_INFO"
	.sectionflags	@""
	.align	4


	//----- nvinfo : EIATTR_CUDA_API_VERSION
	.align		4
        /*0000*/ 	.byte	0x04, 0x37
        /*0002*/ 	.short	(.L_21 - .L_20)
.L_20:
        /*0004*/ 	.word	0x00000082


	//----- nvinfo : EIATTR_KPARAM_INFO
	.align		4
.L_21:
        /*0008*/ 	.byte	0x04, 0x17
        /*000a*/ 	.short	(.L_23 - .L_22)
.L_22:
        /*000c*/ 	.word	0x00000000
        /*0010*/ 	.short	0x0000
        /*0012*/ 	.short	0x0070
        /*0014*/ 	.byte	0x00, 0xf0, 0x01, 0x10


	//----- nvinfo : EIATTR_SPARSE_MMA_MASK
	.align		4
.L_23:
        /*0018*/ 	.byte	0x03, 0x50
        /*001a*/ 	.short	0x0000


	//----- nvinfo : EIATTR_MAXREG_COUNT
	.align		4
        /*001c*/ 	.byte	0x03, 0x1b
        /*001e*/ 	.short	0x00a8


	//----- nvinfo : EIATTR_NUM_BARRIERS
	.align		4
        /*0020*/ 	.byte	0x02, 0x4c
        /*0022*/ 	.byte	0x01
	.zero		1


	//----- nvinfo : EIATTR_EXTERNS
	.align		4
        /*0024*/ 	.byte	0x04, 0x0f
        /*0026*/ 	.short	(.L_25 - .L_24)


	//   ....[0]....
	.align		4
.L_24:
        /*0028*/ 	.word	index@(__assertfail)


	//----- nvinfo : EIATTR_MERCURY_ISA_VERSION
	.align		4
.L_25:
        /*002c*/ 	.byte	0x03, 0x5f
        /*002e*/ 	.short	0x0101


	//----- nvinfo : EIATTR_INT_WARP_WIDE_INSTR_OFFSETS
	.align		4
        /*0030*/ 	.byte	0x04, 0x31
        /*0032*/ 	.short	(.L_27 - .L_26)


	//   ....[0]....
.L_26:
        /*0034*/ 	.word	0x000004a0


	//   ....[1]....
        /*0038*/ 	.word	0x000004d0


	//   ....[2]....
        /*003c*/ 	.word	0x00000690


	//----- nvinfo : EIATTR_COOP_GROUP_MASK_REGIDS
	.align		4
.L_27:
        /*0040*/ 	.byte	0x04, 0x29
        /*0042*/ 	.short	(.L_29 - .L_28)


	//   ....[0]....
.L_28:
        /*0044*/ 	.word	0xffffffff


	//   ....[1]....
        /*0048*/ 	.word	0xffffffff


	//   ....[2]....
        /*004c*/ 	.word	0xffffffff


	//   ....[3]....
        /*0050*/ 	.word	0xffffffff


	//   ....[4]....
        /*0054*/ 	.word	0xffffffff


	//   ....[5]....
        /*0058*/ 	.word	0xffffffff


	//----- nvinfo : EIATTR_COOP_GROUP_INSTR_OFFSETS
	.align		4
.L_29:
        /*005c*/ 	.byte	0x04, 0x28
        /*005e*/ 	.short	(.L_31 - .L_30)


	//   ....[0]....
.L_30:
        /*0060*/ 	.word	0x00000060


	//   ....[1]....
        /*0064*/ 	.word	0x00000070


	//   ....[2]....
        /*0068*/ 	.word	0x00000130


	//   ....[3]....
        /*006c*/ 	.word	0x000002f0


	//   ....[4]....
        /*0070*/ 	.word	0x00000810


	//   ....[5]....
        /*0074*/ 	.word	0x00001260


	//----- nvinfo : EIATTR_REG_RECONFIG
	.align		4
.L_31:
        /*0078*/ 	.byte	0x01, 0x54
	.zero		2


	//----- nvinfo : EIATTR_SYSCALL_OFFSETS
	.align		4
        /*007c*/ 	.byte	0x04, 0x46
        /*007e*/ 	.short	(.L_33 - .L_32)


	//   ....[0]....
.L_32:
        /*0080*/ 	.word	0x00001420


	//----- nvinfo : EIATTR_MBARRIER_INSTR_OFFSETS
	.align		4
.L_33:
        /*0084*/ 	.byte	0x04, 0x39
        /*0086*/ 	.short	(.L_35 - .L_34)


	//   ....[0]....
.L_34:
        /*0088*/ 	.word	0x00000230
        /*008c*/ 	.word	0x000000ff
        /*0090*/ 	.word	0x00000000
        /*0094*/ 	.short	0x0100
        /*0096*/ 	.byte	0x08
	.zero		1


	//   ....[1]....
        /*0098*/ 	.word	0x00000240
        /*009c*/ 	.word	0x000000ff
        /*00a0*/ 	.word	0x00000028
        /*00a4*/ 	.short	0x0100
        /*00a6*/ 	.byte	0x08
	.zero		1


	//   ....[2]....
        /*00a8*/ 	.word	0x00000250
        /*00ac*/ 	.word	0x000000ff
        /*00b0*/ 	.word	0x00000008
        /*00b4*/ 	.short	0x0100
        /*00b6*/ 	.byte	0x08
	.zero		1


	//   ....[3]....
        /*00b8*/ 	.word	0x00000260
        /*00bc*/ 	.word	0x000000ff
        /*00c0*/ 	.word	0x00000030
        /*00c4*/ 	.short	0x0100
        /*00c6*/ 	.byte	0x08
	.zero		1


	//   ....[4]....
        /*00c8*/ 	.word	0x00000270
        /*00cc*/ 	.word	0x000000ff
        /*00d0*/ 	.word	0x00000010
        /*00d4*/ 	.short	0x0100
        /*00d6*/ 	.byte	0x08
	.zero		1


	//   ....[5]....
        /*00d8*/ 	.word	0x00000280
        /*00dc*/ 	.word	0x000000ff
        /*00e0*/ 	.word	0x00000038
        /*00e4*/ 	.short	0x0100
        /*00e6*/ 	.byte	0x08
	.zero		1


	//   ....[6]....
        /*00e8*/ 	.word	0x00000290
        /*00ec*/ 	.word	0x000000ff
        /*00f0*/ 	.word	0x00000018
        /*00f4*/ 	.short	0x0100
        /*00f6*/ 	.byte	0x08
	.zero		1


	//   ....[7]....
        /*00f8*/ 	.word	0x000002a0
        /*00fc*/ 	.word	0x000000ff
        /*0100*/ 	.word	0x00000040
        /*0104*/ 	.short	0x0100
        /*0106*/ 	.byte	0x08
	.zero		1


	//   ....[8]....
        /*0108*/ 	.word	0x000002b0
        /*010c*/ 	.word	0x000000ff
        /*0110*/ 	.word	0x00000020
        /*0114*/ 	.short	0x0100
        /*0116*/ 	.byte	0x08
	.zero		1


	//   ....[9]....
        /*0118*/ 	.word	0x000002c0
        /*011c*/ 	.word	0x000000ff
        /*0120*/ 	.word	0x00000048
        /*0124*/ 	.short	0x0100
        /*0126*/ 	.byte	0x08
	.zero		1


	//   ....[10]....
        /*0128*/ 	.word	0x00000710
        /*012c*/ 	.word	0x000000ff
        /*0130*/ 	.word	0x00000060
        /*0134*/ 	.short	0x0100
        /*0136*/ 	.byte	0x06
	.zero		1


	//   ....[11]....
        /*0138*/ 	.word	0x000007a0
        /*013c*/ 	.word	0x000000ff
        /*0140*/ 	.word	0x00000068
        /*0144*/ 	.short	0x0100
        /*0146*/ 	.byte	0x06
	.zero		1


	//   ....[12]....
        /*0148*/ 	.word	0x000014e0
        /*014c*/ 	.word	0x00000003
        /*0150*/ 	.word	0x00000000
        /*0154*/ 	.short	0x010a
        /*0156*/ 	.byte	0x3f
	.zero		1


	//   ....[13]....
        /*0158*/ 	.word	0x00001520
        /*015c*/ 	.word	0x00000003
        /*0160*/ 	.word	0x00000000
        /*0164*/ 	.short	0x010a
        /*0166*/ 	.byte	0x3f
	.zero		1


	//   ....[14]....
        /*0168*/ 	.word	0x000018b0
        /*016c*/ 	.word	0x00000005
        /*0170*/ 	.word	0x00000000
        /*0174*/ 	.short	0x010a
        /*0176*/ 	.byte	0x3f
	.zero		1


	//   ....[15]....
        /*0178*/ 	.word	0x000018f0
        /*017c*/ 	.word	0x00000005
        /*0180*/ 	.word	0x00000000
        /*0184*/ 	.short	0x010a
        /*0186*/ 	.byte	0x3f
	.zero		1


	//   ....[16]....
        /*0188*/ 	.word	0x00001b10
        /*018c*/ 	.word	0x00000005
        /*0190*/ 	.word	0x00000000
        /*0194*/ 	.short	0x0101
        /*0196*/ 	.byte	0x3f
	.zero		1


	//   ....[17]....
        /*0198*/ 	.word	0x00001d30
        /*019c*/ 	.word	0x00000003
        /*01a0*/ 	.word	0x00000000
        /*01a4*/ 	.short	0x0101
        /*01a6*/ 	.byte	0x3f
	.zero		1


	//   ....[18]....
        /*01a8*/ 	.word	0x0000b550
        /*01ac*/ 	.word	0x00000017
        /*01b0*/ 	.word	0x00000028
        /*01b4*/ 	.short	0x010a
        /*01b6*/ 	.byte	0x3f
	.zero		1


	//   ....[19]....
        /*01b8*/ 	.word	0x0000b8c0
        /*01bc*/ 	.word	0x00000003
        /*01c0*/ 	.word	0x00000068
        /*01c4*/ 	.short	0x0101
        /*01c6*/ 	.byte	0x3f
	.zero		1


	//   ....[20]....
        /*01c8*/ 	.word	0x0000c020
        /*01cc*/ 	.word	0x00000007
        /*01d0*/ 	.word	0x00000000
        /*01d4*/ 	.short	0x010a
        /*01d6*/ 	.byte	0x3f
	.zero		1


	//   ....[21]....
        /*01d8*/ 	.word	0x0000c0a0
        /*01dc*/ 	.word	0x00000008
        /*01e0*/ 	.word	0x00000000
        /*01e4*/ 	.short	0x010a
        /*01e6*/ 	.byte	0x3f
	.zero		1


	//   ....[22]....
        /*01e8*/ 	.word	0x0000c130
        /*01ec*/ 	.word	0x00000009
        /*01f0*/ 	.word	0x00000000
        /*01f4*/ 	.short	0x010a
        /*01f6*/ 	.byte	0x3f
	.zero		1


	//   ....[23]....
        /*01f8*/ 	.word	0x0000c1c0
        /*01fc*/ 	.word	0x00000006
        /*0200*/ 	.word	0x00000000
        /*0204*/ 	.short	0x010a
        /*0206*/ 	.byte	0x3f
	.zero		1


	//   ....[24]....
        /*0208*/ 	.word	0x0000c250
        /*020c*/ 	.word	0x00000003
        /*0210*/ 	.word	0x00000000
        /*0214*/ 	.short	0x010a
        /*0216*/ 	.byte	0x3f
	.zero		1


	//   ....[25]....
        /*0218*/ 	.word	0x0000c2b0
        /*021c*/ 	.word	0x00000003
        /*0220*/ 	.word	0x00000000
        /*0224*/ 	.short	0x010a
        /*0226*/ 	.byte	0x3f
	.zero		1


	//   ....[26]....
        /*0228*/ 	.word	0x0000c300
        /*022c*/ 	.word	0x00000005
        /*0230*/ 	.word	0x00000000
        /*0234*/ 	.short	0x010a
        /*0236*/ 	.byte	0x3f
	.zero		1


	//   ....[27]....
        /*0238*/ 	.word	0x0000c3d0
        /*023c*/ 	.word	0x00000017
        /*0240*/ 	.word	0x00000028
        /*0244*/ 	.short	0x010a
        /*0246*/ 	.byte	0x3f
	.zero		1


	//   ....[28]....
        /*0248*/ 	.word	0x0000c4a0
        /*024c*/ 	.word	0x00000007
        /*0250*/ 	.word	0x00000000
        /*0254*/ 	.short	0x010a
        /*0256*/ 	.byte	0x3f
	.zero		1


	//   ....[29]....
        /*0258*/ 	.word	0x0000c4f0
        /*025c*/ 	.word	0x00000008
        /*0260*/ 	.word	0x00000000
        /*0264*/ 	.short	0x010a
        /*0266*/ 	.byte	0x3f
	.zero		1


	//   ....[30]....
        /*0268*/ 	.word	0x0000c540
        /*026c*/ 	.word	0x00000009
        /*0270*/ 	.word	0x00000000
        /*0274*/ 	.short	0x010a
        /*0276*/ 	.byte	0x3f
	.zero		1


	//   ....[31]....
        /*0278*/ 	.word	0x0000c590
        /*027c*/ 	.word	0x00000006
        /*0280*/ 	.word	0x00000000
        /*0284*/ 	.short	0x010a
        /*0286*/ 	.byte	0x3f
	.zero		1


	//----- nvinfo : EIATTR_NUM_MBARRIERS
	.align		4
.L_35:
        /*0288*/ 	.byte	0x03, 0x38
        /*028a*/ 	.short	0x000c


	//----- nvinfo : EIATTR_EXIT_INSTR_OFFSETS
	.align		4
        /*028c*/ 	.byte	0x04, 0x1c
        /*028e*/ 	.short	(.L_37 - .L_36)


	//   ....[0]....
.L_36:
        /*0290*/ 	.word	0x00000970


	//   ....[1]....
        /*0294*/ 	.word	0x00001190


	//   ....[2]....
        /*0298*/ 	.word	0x0000ac60


	//   ....[3]....
        /*029c*/ 	.word	0x0000b1c0


	//   ....[4]....
        /*02a0*/ 	.word	0x0000c2a0


	//----- nvinfo : EIATTR_MAX_THREADS
	.align		4
.L_37:
        /*02a4*/ 	.byte	0x04, 0x05
        /*02a6*/ 	.short	(.L_39 - .L_38)
.L_38:
        /*02a8*/ 	.word	0x00000180
        /*02ac*/ 	.word	0x00000001
        /*02b0*/ 	.word	0x00000001


	//----- nvinfo : EIATTR_CRS_STACK_SIZE
	.align		4
.L_39:
        /*02b4*/ 	.byte	0x04, 0x1e
        /*02b6*/ 	.short	(.L_41 - .L_40)
.L_40:
        /*02b8*/ 	.word	0x00000000


	//----- nvinfo : EIATTR_CBANK_PARAM_SIZE
	.align		4
.L_41:
        /*02bc*/ 	.byte	0x03, 0x19
        /*02be*/ 	.short	0x0470


	//----- nvinfo : EIATTR_PARAM_CBANK
	.align		4
        /*02c0*/ 	.byte	0x04, 0x0a
        /*02c2*/ 	.short	(.L_43 - .L_42)
	.align		4
.L_42:
        /*02c4*/ 	.word	index@(.nv.constant0._ZN7cutlass13device_kernelINS_4gemm6kernel13GemmUniversalIN4cute5tupleIJiiiiEEENS1_10collective13CollectiveMmaINS1_34MainloopSm90TmaGmmaWarpSpecializedILi5ENS5_IJNS4_1CILi2EEENSA_ILi1EEESC_EEENS1_35KernelTmaWarpSpecializedCooperativeEEENS5_IJNSA_ILi256EEENSA_ILi128EEENSA_ILi32EEEEEENS_10bfloat16_tENS5_IJlSC_lEEESK_SL_NS4_8TiledMMAINS4_8MMA_AtomIJNS4_4SM904GMMA28MMA_64x128x16_F32BF16BF16_SSILNSP_5MajorE0ELSR_0ELNSP_7ScaleInE1ELSS_1EEEEEENS4_6LayoutISD_NS5_IJSC_NSA_ILi0EEESW_EEEEENS5_IJNS4_10UnderscoreESZ_SZ_EEEEENS4_13SM90_TMA_LOADENS4_14ComposedLayoutINS4_7SwizzleILi2ELi4ELi3EEENS4_18smem_ptr_flag_bitsILi16EEENSV_INS5_IJNSA_ILi8EEESI_EEENS5_IJSI_SC_EEEEEEEvNS4_8identityENS4_23SM90_TMA_LOAD_MULTICASTES1C_vS1D_EENS_8epilogue10collective6detail29Sm90TmaWarpSpecializedAdapterINS1H_15DefaultEpilogueISK_SL_SL_NS1G_6thread17LinearCombinationISK_Li1EffLNS1L_9ScaleType4KindE0ELNS_15FloatRoundStyleE2ESK_EENS1_15EpilogueDefaultEEEEEvvEEEEvNT_6ParamsE)
        /*02c8*/ 	.short	0x0210
        /*02ca*/ 	.short	0x0470


	//----- nvinfo : EIATTR_SW_WAR
	.align		4
.L_43:
        /*02cc*/ 	.byte	0x04, 0x36
        /*02ce*/ 	.short	(.L_45 - .L_44)
.L_44:
        /*02d0*/ 	.word	0x00000008
.L_45:


//--------------------- .nv.callgraph             --------------------------
	.section	.nv.callgraph,"",@"SHT_CUDA_CALLGRAPH"
	.align	4
	.sectionentsize	8
	.align		4
        /*0000*/ 	.word	0x00000000
	.align		4
        /*0004*/ 	.word	0xffffffff
	.align		4
        /*0008*/ 	.word	index@(_ZN7cutlass13device_kernelINS_4gemm6kernel13GemmUniversalIN4cute5tupleIJiiiiEEENS1_10collective13CollectiveMmaINS1_34MainloopSm90TmaGmmaWarpSpecializedILi5ENS5_IJNS4_1CILi2EEENSA_ILi1EEESC_EEENS1_35KernelTmaWarpSpecializedCooperativeEEENS5_IJNSA_ILi256EEENSA_ILi128EEENSA_ILi32EEEEEENS_10bfloat16_tENS5_IJlSC_lEEESK_SL_NS4_8TiledMMAINS4_8MMA_AtomIJNS4_4SM904GMMA28MMA_64x128x16_F32BF16BF16_SSILNSP_5MajorE0ELSR_0ELNSP_7ScaleInE1ELSS_1EEEEEENS4_6LayoutISD_NS5_IJSC_NSA_ILi0EEESW_EEEEENS5_IJNS4_10UnderscoreESZ_SZ_EEEEENS4_13SM90_TMA_LOADENS4_14ComposedLayoutINS4_7SwizzleILi2ELi4ELi3EEENS4_18smem_ptr_flag_bitsILi16EEENSV_INS5_IJNSA_ILi8EEESI_EEENS5_IJSI_SC_EEEEEEEvNS4_8identityENS4_23SM90_TMA_LOAD_MULTICASTES1C_vS1D_EENS_8epilogue10collective6detail29Sm90TmaWarpSpecializedAdapterINS1H_15DefaultEpilogueISK_SL_SL_NS1G_6thread17LinearCombinationISK_Li1EffLNS1L_9ScaleType4KindE0ELNS_15FloatRoundStyleE2ESK_EENS1_15EpilogueDefaultEEEEEvvEEEEvNT_6ParamsE)
	.align		4
        /*000c*/ 	.word	index@(__assertfail)
	.align		4
        /*0010*/ 	.word	0x00000000
	.align		4
        /*0014*/ 	.word	0xfffffffe
	.align		4
        /*0018*/ 	.word	0x00000000
	.align		4
        /*001c*/ 	.word	0xfffffffd
	.align		4
        /*0020*/ 	.word	0x00000000
	.align		4
        /*0024*/ 	.word	0xfffffffc


//--------------------- .nv.constant4             --------------------------
	.section	.nv.constant4,"a",@progbits
	.align	8
	.align		8
.nv.constant4:
        /*0000*/ 	.dword	__assertfail
	.align		8
        /*0008*/ 	.dword	__unnamed_1
	.align		8
        /*0010*/ 	.dword	_ZN39_INTERNAL_3dba46df_4_k_cu_0dd2a0fa_40894cuda3std3__45__cpo5beginE
	.align		8
        /*0018*/ 	.dword	_ZN39_INTERNAL_3dba46df_4_k_cu_0dd2a0fa_40894cuda3std3__45__cpo3endE
	.align		8
        /*0020*/ 	.dword	_ZN39_INTERNAL_3dba46df_4_k_cu_0dd2a0fa_40894cuda3std3__45__cpo6cbeginE
	.align		8
        /*0028*/ 	.dword	_ZN39_INTERNAL_3dba46df_4_k_cu_0dd2a0fa_40894cuda3std3__45__cpo4cendE
	.align		8
        /*0030*/ 	.dword	_ZN39_INTERNAL_3dba46df_4_k_cu_0dd2a0fa_40894cuda3std3__441_GLOBAL__N__3dba46df_4_k_cu_0dd2a0fa_40896ignoreE
	.align		8
        /*0038*/ 	.dword	_ZN39_INTERNAL_3dba46df_4_k_cu_0dd2a0fa_40894cuda3std3__419piecewise_constructE
	.align		8
        /*0040*/ 	.dword	_ZN39_INTERNAL_3dba46df_4_k_cu_0dd2a0fa_40894cuda3std3__48in_placeE
	.align		8
        /*0048*/ 	.dword	_ZN39_INTERNAL_3dba46df_4_k_cu_0dd2a0fa_40894cuda3std6ranges3__45__cpo4swapE
	.align		8
        /*0050*/ 	.dword	_ZN39_INTERNAL_3dba46df_4_k_cu_0dd2a0fa_40894cuda3std6ranges3__45__cpo9iter_moveE
	.align		8
        /*0058*/ 	.dword	_ZN39_INTERNAL_3dba46df_4_k_cu_0dd2a0fa_40894cute7productE
	.align		8
        /*0060*/ 	.dword	_ZN39_INTERNAL_3dba46df_4_k_cu_0dd2a0fa_40894cute1_E
	.align		8
        /*0068*/ 	.dword	$str$22
	.align		8
        /*0070*/ 	.dword	$str$23


//--------------------- .text._ZN7cutlass13device_kernelINS_4gemm6kernel13GemmUniversalIN4cute5tupleIJiiiiEEENS1_10collective13CollectiveMmaINS1_34MainloopSm90TmaGmmaWarpSpecializedILi5ENS5_IJNS4_1CILi2EEENSA_ILi1EEESC_EEENS1_35KernelTmaWarpSpecializedCooperativeEEENS5_IJNSA_ILi256EEENSA_ILi128EEENSA_ILi32EEEEEENS_10bfloat16_tENS5_IJlSC_lEEESK_SL_NS4_8TiledMMAINS4_8MMA_AtomIJNS4_4SM904GMMA28MMA_64x128x16_F32BF16BF16_SSILNSP_5MajorE0ELSR_0ELNSP_7ScaleInE1ELSS_1EEEEEENS4_6LayoutISD_NS5_IJSC_NSA_ILi0EEESW_EEEEENS5_IJNS4_10UnderscoreESZ_SZ_EEEEENS4_13SM90_TMA_LOADENS4_14ComposedLayoutINS4_7SwizzleILi2ELi4ELi3EEENS4_18smem_ptr_flag_bitsILi16EEENSV_INS5_IJNSA_ILi8EEESI_EEENS5_IJSI_SC_EEEEEEEvNS4_8identityENS4_23SM90_TMA_LOAD_MULTICASTES1C_vS1D_EENS_8epilogue10collective6detail29Sm90TmaWarpSpecializedAdapterINS1H_15DefaultEpilogueISK_SL_SL_NS1G_6thread17LinearCombinationISK_Li1EffLNS1L_9ScaleType4KindE0ELNS_15FloatRoundStyleE2ESK_EENS1_15EpilogueDefaultEEEEEvvEEEEvNT_6ParamsE --------------------------
	.section	.text._ZN7cutlass13device_kernelINS_4gemm6kernel13GemmUniversalIN4cute5tupleIJiiiiEEENS1_10collective13CollectiveMmaINS1_34MainloopSm90TmaGmmaWarpSpecializedILi5ENS5_IJNS4_1CILi2EEENSA_ILi1EEESC_EEENS1_35KernelTmaWarpSpecializedCooperativeEEENS5_IJNSA_ILi256EEENSA_ILi128EEENSA_ILi32EEEEEENS_10bfloat16_tENS5_IJlSC_lEEESK_SL_NS4_8TiledMMAINS4_8MMA_AtomIJNS4_4SM904GMMA28MMA_64x128x16_F32BF16BF16_SSILNSP_5MajorE0ELSR_0ELNSP_7ScaleInE1ELSS_1EEEEEENS4_6LayoutISD_NS5_IJSC_NSA_ILi0EEESW_EEEEENS5_IJNS4_10UnderscoreESZ_SZ_EEEEENS4_13SM90_TMA_LOADENS4_14ComposedLayoutINS4_7SwizzleILi2ELi4ELi3EEENS4_18smem_ptr_flag_bitsILi16EEENSV_INS5_IJNSA_ILi8EEESI_EEENS5_IJSI_SC_EEEEEEEvNS4_8identityENS4_23SM90_TMA_LOAD_MULTICASTES1C_vS1D_EENS_8epilogue10collective6detail29Sm90TmaWarpSpecializedAdapterINS1H_15DefaultEpilogueISK_SL_SL_NS1G_6thread17LinearCombinationISK_Li1EffLNS1L_9ScaleType4KindE0ELNS_15FloatRoundStyleE2ESK_EENS1_15EpilogueDefaultEEEEEvvEEEEvNT_6ParamsE,"ax",@progbits
	.align	128
.text._ZN7cutlass13device_kernelINS_4gemm6kernel13GemmUniversalIN4cute5tupleIJiiiiEEENS1_10collective13CollectiveMmaINS1_34MainloopSm90TmaGmmaWarpSpecializedILi5ENS5_IJNS4_1CILi2EEENSA_ILi1EEESC_EEENS1_35KernelTmaWarpSpecializedCooperativeEEENS5_IJNSA_ILi256EEENSA_ILi128EEENSA_ILi32EEEEEENS_10bfloat16_tENS5_IJlSC_lEEESK_SL_NS4_8TiledMMAINS4_8MMA_AtomIJNS4_4SM904GMMA28MMA_64x128x16_F32BF16BF16_SSILNSP_5MajorE0ELSR_0ELNSP_7ScaleInE1ELSS_1EEEEEENS4_6LayoutISD_NS5_IJSC_NSA_ILi0EEESW_EEEEENS5_IJNS4_10UnderscoreESZ_SZ_EEEEENS4_13SM90_TMA_LOADENS4_14ComposedLayoutINS4_7SwizzleILi2ELi4ELi3EEENS4_18smem_ptr_flag_bitsILi16EEENSV_INS5_IJNSA_ILi8EEESI_EEENS5_IJSI_SC_EEEEEEEvNS4_8identityENS4_23SM90_TMA_LOAD_MULTICASTES1C_vS1D_EENS_8epilogue10collective6detail29Sm90TmaWarpSpecializedAdapterINS1H_15DefaultEpilogueISK_SL_SL_NS1G_6thread17LinearCombinationISK_Li1EffLNS1L_9ScaleType4KindE0ELNS_15FloatRoundStyleE2ESK_EENS1_15EpilogueDefaultEEEEEvvEEEEvNT_6ParamsE:
        .type           _ZN7cutlass13device_kernelINS_4gemm6kernel13GemmUniversalIN4cute5tupleIJiiiiEEENS1_10collective13CollectiveMmaINS1_34MainloopSm90TmaGmmaWarpSpecializedILi5ENS5_IJNS4_1CILi2EEENSA_ILi1EEESC_EEENS1_35KernelTmaWarpSpecializedCooperativeEEENS5_IJNSA_ILi256EEENSA_ILi128EEENSA_ILi32EEEEEENS_10bfloat16_tENS5_IJlSC_lEEESK_SL_NS4_8TiledMMAINS4_8MMA_AtomIJNS4_4SM904GMMA28MMA_64x128x16_F32BF16BF16_SSILNSP_5MajorE0ELSR_0ELNSP_7ScaleInE1ELSS_1EEEEEENS4_6LayoutISD_NS5_IJSC_NSA_ILi0EEESW_EEEEENS5_IJNS4_10UnderscoreESZ_SZ_EEEEENS4_13SM90_TMA_LOADENS4_14ComposedLayoutINS4_7SwizzleILi2ELi4ELi3EEENS4_18smem_ptr_flag_bitsILi16EEENSV_INS5_IJNSA_ILi8EEESI_EEENS5_IJSI_SC_EEEEEEEvNS4_8identityENS4_23SM90_TMA_LOAD_MULTICASTES1C_vS1D_EENS_8epilogue10collective6detail29Sm90TmaWarpSpecializedAdapterINS1H_15DefaultEpilogueISK_SL_SL_NS1G_6thread17LinearCombinationISK_Li1EffLNS1L_9ScaleType4KindE0ELNS_15FloatRoundStyleE2ESK_EENS1_15EpilogueDefaultEEEEEvvEEEEvNT_6ParamsE,@function
        .size           _ZN7cutlass13device_kernelINS_4gemm6kernel13GemmUniversalIN4cute5tupleIJiiiiEEENS1_10collective13CollectiveMmaINS1_34MainloopSm90TmaGmmaWarpSpecializedILi5ENS5_IJNS4_1CILi2EEENSA_ILi1EEESC_EEENS1_35KernelTmaWarpSpecializedCooperativeEEENS5_IJNSA_ILi256EEENSA_ILi128EEENSA_ILi32EEEEEENS_10bfloat16_tENS5_IJlSC_lEEESK_SL_NS4_8TiledMMAINS4_8MMA_AtomIJNS4_4SM904GMMA28MMA_64x128x16_F32BF16BF16_SSILNSP_5MajorE0ELSR_0ELNSP_7ScaleInE1ELSS_1EEEEEENS4_6LayoutISD_NS5_IJSC_NSA_ILi0EEESW_EEEEENS5_IJNS4_10UnderscoreESZ_SZ_EEEEENS4_13SM90_TMA_LOADENS4_14ComposedLayoutINS4_7SwizzleILi2ELi4ELi3EEENS4_18smem_ptr_flag_bitsILi16EEENSV_INS5_IJNSA_ILi8EEESI_EEENS5_IJSI_SC_EEEEEEEvNS4_8identityENS4_23SM90_TMA_LOAD_MULTICASTES1C_vS1D_EENS_8epilogue10collective6detail29Sm90TmaWarpSpecializedAdapterINS1H_15DefaultEpilogueISK_SL_SL_NS1G_6thread17LinearCombinationISK_Li1EffLNS1L_9ScaleType4KindE0ELNS_15FloatRoundStyleE2ESK_EENS1_15EpilogueDefaultEEEEEvvEEEEvNT_6ParamsE,(.L_x_327 - _ZN7cutlass13device_kernelINS_4gemm6kernel13GemmUniversalIN4cute5tupleIJiiiiEEENS1_10collective13CollectiveMmaINS1_34MainloopSm90TmaGmmaWarpSpecializedILi5ENS5_IJNS4_1CILi2EEENSA_ILi1EEESC_EEENS1_35KernelTmaWarpSpecializedCooperativeEEENS5_IJNSA_ILi256EEENSA_ILi128EEENSA_ILi32EEEEEENS_10bfloat16_tENS5_IJlSC_lEEESK_SL_NS4_8TiledMMAINS4_8MMA_AtomIJNS4_4SM904GMMA28MMA_64x128x16_F32BF16BF16_SSILNSP_5MajorE0ELSR_0ELNSP_7ScaleInE1ELSS_1EEEEEENS4_6LayoutISD_NS5_IJSC_NSA_ILi0EEESW_EEEEENS5_IJNS4_10UnderscoreESZ_SZ_EEEEENS4_13SM90_TMA_LOADENS4_14ComposedLayoutINS4_7SwizzleILi2ELi4ELi3EEENS4_18smem_ptr_flag_bitsILi16EEENSV_INS5_IJNSA_ILi8EEESI_EEENS5_IJSI_SC_EEEEEEEvNS4_8identityENS4_23SM90_TMA_LOAD_MULTICASTES1C_vS1D_EENS_8epilogue10collective6detail29Sm90TmaWarpSpecializedAdapterINS1H_15DefaultEpilogueISK_SL_SL_NS1G_6thread17LinearCombinationISK_Li1EffLNS1L_9ScaleType4KindE0ELNS_15FloatRoundStyleE2ESK_EENS1_15EpilogueDefaultEEEEEvvEEEEvNT_6ParamsE)
        .other          _ZN7cutlass13device_kernelINS_4gemm6kernel13GemmUniversalIN4cute5tupleIJiiiiEEENS1_10collective13CollectiveMmaINS1_34MainloopSm90TmaGmmaWarpSpecializedILi5ENS5_IJNS4_1CILi2EEENSA_ILi1EEESC_EEENS1_35KernelTmaWarpSpecializedCooperativeEEENS5_IJNSA_ILi256EEENSA_ILi128EEENSA_ILi32EEEEEENS_10bfloat16_tENS5_IJlSC_lEEESK_SL_NS4_8TiledMMAINS4_8MMA_AtomIJNS4_4SM904GMMA28MMA_64x128x16_F32BF16BF16_SSILNSP_5MajorE0ELSR_0ELNSP_7ScaleInE1ELSS_1EEEEEENS4_6LayoutISD_NS5_IJSC_NSA_ILi0EEESW_EEEEENS5_IJNS4_10UnderscoreESZ_SZ_EEEEENS4_13SM90_TMA_LOADENS4_14ComposedLayoutINS4_7SwizzleILi2ELi4ELi3EEENS4_18smem_ptr_flag_bitsILi16EEENSV_INS5_IJNSA_ILi8EEESI_EEENS5_IJSI_SC_EEEEEEEvNS4_8identityENS4_23SM90_TMA_LOAD_MULTICASTES1C_vS1D_EENS_8epilogue10collective6detail29Sm90TmaWarpSpecializedAdapterINS1H_15DefaultEpilogueISK_SL_SL_NS1G_6thread17LinearCombinationISK_Li1EffLNS1L_9ScaleType4KindE0ELNS_15FloatRoundStyleE2ESK_EENS1_15EpilogueDefaultEEEEEvvEEEEvNT_6ParamsE,@"STO_CUDA_ENTRY STV_DEFAULT"
_ZN7cutlass13device_kernelINS_4gemm6kernel13GemmUniversalIN4cute5tupleIJiiiiEEENS1_10collective13CollectiveMmaINS1_34MainloopSm90TmaGmmaWarpSpecializedILi5ENS5_IJNS4_1CILi2EEENSA_ILi1EEESC_EEENS1_35KernelTmaWarpSpecializedCooperativeEEENS5_IJNSA_ILi256EEENSA_ILi128EEENSA_ILi32EEEEEENS_10bfloat16_tENS5_IJlSC_lEEESK_SL_NS4_8TiledMMAINS4_8MMA_AtomIJNS4_4SM904GMMA28MMA_64x128x16_F32BF16BF16_SSILNSP_5MajorE0ELSR_0ELNSP_7ScaleInE1ELSS_1EEEEEENS4_6LayoutISD_NS5_IJSC_NSA_ILi0EEESW_EEEEENS5_IJNS4_10UnderscoreESZ_SZ_EEEEENS4_13SM90_TMA_LOADENS4_14ComposedLayoutINS4_7SwizzleILi2ELi4ELi3EEENS4_18smem_ptr_flag_bitsILi16EEENSV_INS5_IJNSA_ILi8EEESI_EEENS5_IJSI_SC_EEEEEEEvNS4_8identityENS4_23SM90_TMA_LOAD_MULTICASTES1C_vS1D_EENS_8epilogue10collective6detail29Sm90TmaWarpSpecializedAdapterINS1H_15DefaultEpilogueISK_SL_SL_NS1G_6thread17LinearCombinationISK_Li1EffLNS1L_9ScaleType4KindE0ELNS_15FloatRoundStyleE2ESK_EENS1_15EpilogueDefaultEEEEEvvEEEEvNT_6ParamsE:
[----:B------:R-:W0:Y:S01]  /*0000*/  LDC R1, c[0x0][0x28] ;  /* 0x00000a00ff017b82 */ /* 0x000e220000000800 */
[----:B------:R-:W1:Y:S01]  /*0010*/  S2R R18, SR_TID.X ;  /* 0x0000000000127919 */ /* 0x000e620000002100 */
[----:B------:R-:W-:Y:S01]  /*0020*/  ELECT P0, URZ, PT ;  /* 0x00000000003f782f */ /* 0x000fe20003800000 */
[----:B------:R-:W-:Y:S01]  /*0030*/  BSSY B0, `(.L_x_0) ;  /* 0x000000f000007945 */ /* 0x000fe20003800000 */
[--C-:B-1----:R-:W-:Y:S02]  /*0040*/  SHF.R.U32.HI R0, RZ, 0x5, R18.reuse ;  /* 0x00000005ff007819 */ /* 0x102fe40000011612 */
[----:B------:R-:W-:-:S03]  /*0050*/  SHF.R.U32.HI R3, RZ, 0x7, R18 ;  /* 0x00000007ff037819 */ /* 0x000fc60000011612 */
[----:B------:R-:W1:Y:S04]  /*0060*/  SHFL.IDX PT, R2, R0, RZ, 0x1f ;  /* 0x00001fff00027589 */ /* 0x000e6800000e0000 */
[----:B------:R2:W3:Y:S01]  /*0070*/  SHFL.IDX PT, R5, R3, RZ, 0x1f ;  /* 0x00001fff03057589 */ /* 0x0004e200000e0000 */
[----:B-1----:R-:W-:-:S13]  /*0080*/  ISETP.NE.OR P0, PT, R2, RZ, !P0 ;  /* 0x000000ff0200720c */ /* 0x002fda0004705670 */
[----:B0-23--:R-:W-:Y:S05]  /*0090*/  @P0 BRA `(.L_x_1) ;  /* 0x0000000000200947 */ /* 0x00dfea0003800000 */
[----:B------:R-:W-:Y:S02]  /*00a0*/  ULDC.64 UR4, c[0x0][0x198] ;  /* 0x0000660000047ab9 */ /* 0x000fe40000000a00 */
[----:B------:R-:W-:Y:S02]  /*00b0*/  UIADD3 UR6, UP0, UR4, 0xf0, URZ ;  /* 0x000000f004067890 */ /* 0x000fe4000ff1e03f */
[----:B------:R-:W-:Y:S02]  /*00c0*/  UIADD3 UR4, UP1, UR4, 0x1f0, URZ ;  /* 0x000001f004047890 */ /* 0x000fe4000ff3e03f */
[----:B------:R-:W-:Y:S02]  /*00d0*/  UIADD3.X UR7, URZ, UR5, URZ, UP0, !UPT ;  /* 0x000000053f077290 */ /* 0x000fe400087fe43f */
[----:B------:R-:W-:-:S07]  /*00e0*/  UIADD3.X UR5, URZ, UR5, URZ, UP1, !UPT ;  /* 0x000000053f057290 */ /* 0x000fce0008ffe43f */
[----:B------:R0:W-:Y:S02]  /*00f0*/  UTMACCTL.PF [UR6] ;  /* 0x00000000060079b9 */ /* 0x0001e40008040000 */
[----:B------:R0:W-:Y:S02]  /*0100*/  UTMACCTL.PF [UR4] ;  /* 0x00000000040079b9 */ /* 0x0001e40008040000 */
[----:B0-----:R-:W-:Y:S01]  /*0110*/  NOP ;  /* 0x0000000000007918 */ /* 0x001fe20000000000 */
.L_x_1:
[----:B------:R-:W-:Y:S05]  /*0120*/  BSYNC B0 ;  /* 0x0000000000007941 */ /* 0x000fea0003800000 */
.L_x_0:
[----:B------:R-:W0:Y:S02]  /*0130*/  SHFL.IDX PT, R3, R0, RZ, 0x1f ;  /* 0x00001fff00037589 */ /* 0x000e2400000e0000 */
[----:B0-----:R-:W-:-:S13]  /*0140*/  ISETP.NE.AND P0, PT, R3, RZ, PT ;  /* 0x000000ff0300720c */ /* 0x001fda0003f05270 */
[----:B------:R-:W-:Y:S05]  /*0150*/  @P0 BRA `(.L_x_2) ;  /* 0x0000000000600947 */ /* 0x000fea0003800000 */
[----:B------:R-:W0:Y:S01]  /*0160*/  S2UR UR8, SR_CgaCtaId ;  /* 0x00000000000879c3 */ /* 0x000e220000008800 */
[----:B------:R-:W-:Y:S01]  /*0170*/  UMOV UR4, 0x400 ;  /* 0x0000040000047882 */ /* 0x000fe20000000000 */
[----:B------:R-:W-:Y:S01]  /*0180*/  UMOV UR5, 0x1 ;  /* 0x0000000100057882 */ /* 0x000fe20000000000 */
[----:B------:R-:W-:Y:S01]  /*0190*/  UMOV UR6, 0x4 ;  /* 0x0000000400067882 */ /* 0x000fe20000000000 */
[----:B------:R-:W-:Y:S01]  /*01a0*/  ELECT P0, URZ, PT ;  /* 0x00000000003f782f */ /* 0x000fe20003800000 */
[----:B------:R-:W-:-:S04]  /*01b0*/  UIADD3 UR6, -UR6, 0x100000, URZ ;  /* 0x0010000006067890 */ /* 0x000fc8000fffe13f */
[----:B------:R-:W-:Y:S02]  /*01c0*/  USHF.L.U32 UR7, UR6, 0xb, URZ ;  /* 0x0000000b06077899 */ /* 0x000fe4000800063f */
[----:B------:R-:W-:Y:S02]  /*01d0*/  USHF.L.U32 UR6, UR6, 0x1, URZ ;  /* 0x0000000106067899 */ /* 0x000fe4000800063f */
[----:B0-----:R-:W-:Y:S02]  /*01e0*/  ULEA UR8, UR8, UR4, 0x18 ;  /* 0x0000000408087291 */ /* 0x001fe4000f8ec03f */
[----:B------:R-:W-:-:S04]  /*01f0*/  UIADD3 UR4, -UR5, 0x100000, URZ ;  /* 0x0010000005047890 */ /* 0x000fc8000fffe13f */
[----:B------:R-:W-:Y:S02]  /*0200*/  USHF.L.U32 UR5, UR4, 0xb, URZ ;  /* 0x0000000b04057899 */ /* 0x000fe4000800063f */
[----:B------:R-:W-:Y:S01]  /*0210*/  USHF.L.U32 UR4, UR4, 0x1, URZ ;  /* 0x0000000104047899 */ /* 0x000fe2000800063f */
[----:B------:R-:W0:Y:S11]  /*0220*/  FENCE.VIEW.ASYNC.S ;  /* 0x00000000000073c6 */ /* 0x000e360000000000 */
[----:B0-----:R0:W1:Y:S01]  /*0230*/  SYNCS.EXCH.64 URZ, [UR8], UR4 ;  /* 0x00000004083f75b2 */ /* 0x0010620008000100 */
[----:B------:R0:W2:Y:S01]  /*0240*/  SYNCS.EXCH.64 URZ, [UR8+0x28], UR6 ;  /* 0x00002806083f75b2 */ /* 0x0000a20008000100 */
[----:B------:R0:W3:Y:S01]  /*0250*/  SYNCS.EXCH.64 URZ, [UR8+0x8], UR4 ;  /* 0x00000804083f75b2 */ /* 0x0000e20008000100 */
[----:B------:R0:W4:Y:S01]  /*0260*/  SYNCS.EXCH.64 URZ, [UR8+0x30], UR6 ;  /* 0x00003006083f75b2 */ /* 0x0001220008000100 */
[----:B------:R0:W0:Y:S01]  /*0270*/  SYNCS.EXCH.64 URZ, [UR8+0x10], UR4 ;  /* 0x00001004083f75b2 */ /* 0x0000220008000100 */
[----:B------:R0:W0:Y:S01]  /*0280*/  SYNCS.EXCH.64 URZ, [UR8+0x38], UR6 ;  /* 0x00003806083f75b2 */ /* 0x0000220008000100 */
[----:B------:R0:W0:Y:S01]  /*0290*/  SYNCS.EXCH.64 URZ, [UR8+0x18], UR4 ;  /* 0x00001804083f75b2 */ /* 0x0000220008000100 */
[----:B------:R0:W0:Y:S01]  /*02a0*/  SYNCS.EXCH.64 URZ, [UR8+0x40], UR6 ;  /* 0x00004006083f75b2 */ /* 0x0000220008000100 */
[----:B------:R0:W0:Y:S01]  /*02b0*/  SYNCS.EXCH.64 URZ, [UR8+0x20], UR4 ;  /* 0x00002004083f75b2 */ /* 0x0000220008000100 */
[----:B------:R0:W0:Y:S01]  /*02c0*/  SYNCS.EXCH.64 URZ, [UR8+0x48], UR6 ;  /* 0x00004806083f75b2 */ /* 0x0000220008000100 */
[----:B------:R-:W-:Y:S01]  /*02d0*/  NOP ;  /* 0x0000000000007918 */ /* 0x000fe20000000000 */
.L_x_2:
[----:B------:R-:W-:Y:S01]  /*02e0*/  SHF.R.S32.HI R7, RZ, 0x1f, R18 ;  /* 0x0000001fff077819 */ /* 0x000fe20000011412 */
[----:B------:R-:W5:Y:S01]  /*02f0*/  SHFL.IDX PT, R0, R0, RZ, 0x1f ;  /* 0x00001fff00007589 */ /* 0x000f6200000e0000 */
[----:B0-----:R-:W0:Y:S01]  /*0300*/  S2UR UR8, SR_CTAID.X ;  /* 0x00000000000879c3 */ /* 0x001e220000002500 */
[----:B------:R-:W-:Y:S02]  /*0310*/  ELECT P0, URZ, PT ;  /* 0x00000000003f782f */ /* 0x000fe40003800000 */
[----:B------:R-:W-:Y:S01]  /*0320*/  LEA.HI R7, R7, R18, RZ, 0x7 ;  /* 0x0000001207077211 */ /* 0x000fe200078f38ff */
[----:B------:R-:W1:Y:S01]  /*0330*/  S2R R4, SR_CTAID.Y ;  /* 0x0000000000047919 */ /* 0x000e620000002600 */
[----:B------:R-:W-:Y:S01]  /*0340*/  SHF.R.S32.HI R8, RZ, 0x1f, R3 ;  /* 0x0000001fff087819 */ /* 0x000fe20000011403 */
[----:B------:R-:W-:Y:S01]  /*0350*/  ULDC UR4, c[0x0][0x150] ;  /* 0x0000540000047ab9 */ /* 0x000fe20000000800 */
[----:B------:R-:W-:Y:S01]  /*0360*/  LOP3.LUT R7, R7, 0xffffff80, RZ, 0xc0, !PT ;  /* 0xffffff8007077812 */ /* 0x000fe200078ec0ff */
[----:B------:R-:W-:Y:S01]  /*0370*/  NOP ;  /* 0x0000000000007918 */ /* 0x000fe20000000000 */
[----:B------:R-:W-:Y:S01]  /*0380*/  LEA.HI R8, R8, R3, RZ, 0x2 ;  /* 0x0000000308087211 */ /* 0x000fe200078f10ff */
[----:B------:R-:W2:Y:S01]  /*0390*/  LDC R10, c[0x0][0x144] ;  /* 0x00005100ff0a7b82 */ /* 0x000ea20000000800 */
[----:B------:R-:W-:Y:S01]  /*03a0*/  NOP ;  /* 0x0000000000007918 */ /* 0x000fe20000000000 */
[----:B------:R-:W-:Y:S01]  /*03b0*/  IMAD.IADD R6, R18, 0x1, -R7 ;  /* 0x0000000112067824 */ /* 0x000fe200078e0a07 */
[----:B------:R-:W-:Y:S01]  /*03c0*/  LOP3.LUT R8, R8, 0x3ffffffc, RZ, 0xc0, !PT ;  /* 0x3ffffffc08087812 */ /* 0x000fe200078ec0ff */
[----:B------:R-:W-:Y:S01]  /*03d0*/  IMAD.MOV.U32 R22, RZ, RZ, 0x1 ;  /* 0x00000001ff167424 */ /* 0x000fe200078e00ff */
[----:B------:R-:W-:-:S02]  /*03e0*/  ISETP.NE.AND P3, PT, R5, RZ, PT ;  /* 0x000000ff0500720c */ /* 0x000fc40003f65270 */
[----:B------:R-:W-:Y:S01]  /*03f0*/  SHF.R.S32.HI R7, RZ, 0x1f, R6 ;  /* 0x0000001fff077819 */ /* 0x000fe20000011406 */
[----:B------:R-:W-:Y:S01]  /*0400*/  IMAD.IADD R8, R3, 0x1, -R8 ;  /* 0x0000000103087824 */ /* 0x000fe200078e0a08 */
[----:B------:R-:W3:Y:S02]  /*0410*/  LDC R13, c[0x0][0x140] ;  /* 0x00005000ff0d7b82 */ /* 0x000ee40000000800 */
[----:B------:R-:W-:Y:S02]  /*0420*/  LEA.HI R7, R7, R6, RZ, 0x3 ;  /* 0x0000000607077211 */ /* 0x000fe400078f18ff */
[----:B-----5:R-:W-:Y:S02]  /*0430*/  ISETP.NE.OR P0, PT, R0, RZ, !P0 ;  /* 0x000000ff0000720c */ /* 0x020fe40004705670 */
[--C-:B------:R-:W-:Y:S02]  /*0440*/  SHF.R.S32.HI R0, RZ, 0x3, R7.reuse ;  /* 0x00000003ff007819 */ /* 0x100fe40000011407 */
[----:B------:R-:W-:-:S02]  /*0450*/  SHF.R.S32.HI R7, RZ, 0x1f, R7 ;  /* 0x0000001fff077819 */ /* 0x000fc40000011407 */
[----:B0-----:R-:W-:Y:S02]  /*0460*/  I2FP.F32.U32 R9, UR8 ;  /* 0x0000000800097c45 */ /* 0x001fe40008201000 */
[----:B------:R-:W-:-:S03]  /*0470*/  LEA.HI R7, R7, R0, RZ, 0x2 ;  /* 0x0000000007077211 */ /* 0x000fc600078f10ff */
[----:B------:R-:W-:Y:S01]  /*0480*/  FMUL R9, R9, UR4 ;  /* 0x0000000409097c20 */ /* 0x000fe20008400000 */
[----:B------:R-:W-:Y:S01]  /*0490*/  LOP3.LUT R7, R7, 0xfffffffc, RZ, 0xc0, !PT ;  /* 0xfffffffc07077812 */ /* 0x000fe200078ec0ff */
[----:B------:R-:W-:Y:S01]  /*04a0*/  VOTEU.ALL UP0, P0 ;  /* 0x00000000003f7886 */ /* 0x000fe20000000000 */
[----:B-1----:R-:W-:Y:S01]  /*04b0*/  I2FP.F32.U32 R3, R4 ;  /* 0x0000000400037245 */ /* 0x002fe20000201000 */
[----:B------:R-:W-:Y:S01]  /*04c0*/  ULDC UR4, c[0x0][0x154] ;  /* 0x0000550000047ab9 */ /* 0x000fe20000000800 */
[----:B------:R-:W-:Y:S01]  /*04d0*/  VOTEU.ALL UP1, P0 ;  /* 0x00000000003f7886 */ /* 0x000fe20000020000 */
[----:B------:R-:W0:Y:S01]  /*04e0*/  F2I.U32.TRUNC.NTZ R9, R9 ;  /* 0x0000000900097305 */ /* 0x000e22000020f000 */
[----:B------:R-:W-:Y:S01]  /*04f0*/  IMAD.IADD R7, R0, 0x1, -R7 ;  /* 0x0000000100077824 */ /* 0x000fe200078e0a07 */
[----:B------:R-:W1:Y:S01]  /*0500*/  @!UP0 S2UR UR7, SR_CgaCtaId ;  /* 0x00000000000789c3 */ /* 0x000e620000008800 */
[----:B------:R-:W-:Y:S01]  /*0510*/  FMUL R12, R3, UR4 ;  /* 0x00000004030c7c20 */ /* 0x000fe20008400000 */
[----:B------:R-:W-:Y:S01]  /*0520*/  UMOV UR4, 0x20 ;  /* 0x0000002000047882 */ /* 0x000fe20000000000 */
[----:B------:R-:W-:Y:S01]  /*0530*/  IMAD R8, R8, 0x4, R7 ;  /* 0x0000000408087824 */ /* 0x000fe200078e0207 */
[----:B------:R-:W-:Y:S01]  /*0540*/  @!UP0 UMOV UR6, 0x400 ;  /* 0x0000040000068882 */ /* 0x000fe20000000000 */
[----:B------:R-:W-:-:S04]  /*0550*/  @!UP0 UIADD3 UR4, -UR4, 0x100000, URZ ;  /* 0x0010000004048890 */ /* 0x000fc8000fffe13f */
[----:B------:R-:W-:Y:S02]  /*0560*/  @!UP0 USHF.L.U32 UR5, UR4, 0xb, URZ ;  /* 0x0000000b04058899 */ /* 0x000fe4000800063f */
[----:B------:R-:W-:Y:S01]  /*0570*/  @!UP0 USHF.L.U32 UR4, UR4, 0x1, URZ ;  /* 0x0000000104048899 */ /* 0x000fe2000800063f */
[----:B---3--:R-:W-:Y:S01]  /*0580*/  ISETP.EQ.U32.AND P2, PT, R13, 0x1, PT ;  /* 0x000000010d00780c */ /* 0x008fe20003f42070 */
[----:B------:R-:W3:Y:S01]  /*0590*/  F2I.U32.TRUNC.NTZ R12, R12 ;  /* 0x0000000c000c7305 */ /* 0x000ee2000020f000 */
[----:B------:R-:W-:Y:S01]  /*05a0*/  LEA.HI R0, R8, R8, RZ, 0x1 ;  /* 0x0000000808007211 */ /* 0x000fe200078f08ff */
[----:B------:R-:W5:Y:S03]  /*05b0*/  LDC R7, c[0x0][0x148] ;  /* 0x00005200ff077b82 */ /* 0x000f660000000800 */
[----:B------:R-:W-:Y:S01]  /*05c0*/  LOP3.LUT R11, R0, 0xfffffffe, RZ, 0xc0, !PT ;  /* 0xfffffffe000b7812 */ /* 0x000fe200078ec0ff */
[----:B0-----:R-:W-:Y:S01]  /*05d0*/  IMAD.MOV R15, RZ, RZ, -R9 ;  /* 0x000000ffff0f7224 */ /* 0x001fe200078e0a09 */
[----:B------:R-:W-:-:S03]  /*05e0*/  SHF.R.S32.HI R9, RZ, 0x1f, R2 ;  /* 0x0000001fff097819 */ /* 0x000fc60000011402 */
[----:B--2---:R-:W-:Y:S01]  /*05f0*/  IMAD R3, R10, R15, UR8 ;  /* 0x000000080a037e24 */ /* 0x004fe2000f8e020f */
[----:B------:R-:W-:Y:S01]  /*0600*/  LEA.HI R9, R9, R2, RZ, 0x2 ;  /* 0x0000000209097211 */ /* 0x000fe200078f10ff */
[C---:B------:R-:W-:Y:S02]  /*0610*/  IMAD.IADD R0, R8.reuse, 0x1, -R11 ;  /* 0x0000000108007824 */ /* 0x040fe400078e0a0b */
[----:B------:R-:W-:Y:S01]  /*0620*/  IMAD.SHL.U32 R11, R8, 0x4, RZ ;  /* 0x00000004080b7824 */ /* 0x000fe200078e00ff */
[----:B------:R-:W-:Y:S01]  /*0630*/  LOP3.LUT R9, R9, 0xfffffffc, RZ, 0xc0, !PT ;  /* 0xfffffffc09097812 */ /* 0x000fe200078ec0ff */
[----:B---3--:R-:W-:Y:S01]  /*0640*/  IMAD.MOV R24, RZ, RZ, -R12 ;  /* 0x000000ffff187224 */ /* 0x008fe200078e0a0c */
[----:B------:R-:W-:Y:S01]  /*0650*/  ISETP.NE.AND P4, PT, R0, R3, PT ;  /* 0x000000030000720c */ /* 0x000fe20003f85270 */
[----:B-1----:R-:W-:Y:S01]  /*0660*/  @!UP0 ULEA UR6, UR7, UR6, 0x18 ;  /* 0x0000000607068291 */ /* 0x002fe2000f8ec03f */
[----:B------:R-:W-:Y:S01]  /*0670*/  LOP3.LUT R152, R8, 0xc, R11, 0x78, !PT ;  /* 0x0000000c08987812 */ /* 0x000fe200078e780b */
[----:B------:R-:W-:Y:S01]  /*0680*/  IMAD.IADD R0, R2, 0x1, -R9 ;  /* 0x0000000102007824 */ /* 0x000fe200078e0a09 */
[----:B------:R-:W-:Y:S01]  /*0690*/  VOTEU.ALL UP0, P0 ;  /* 0x00000000003f7886 */ /* 0x000fe20000000000 */
[----:B------:R-:W-:Y:S01]  /*06a0*/  LOP3.LUT P0, RZ, R6, 0x7, RZ, 0xc0, !PT ;  /* 0x0000000706ff7812 */ /* 0x000fe2000780c0ff */
[----:B------:R-:W-:-:S02]  /*06b0*/  VIADD R6, R5, 0xffffffff ;  /* 0xffffffff05067836 */ /* 0x000fc40000000000 */
[----:B------:R-:W-:Y:S01]  /*06c0*/  ISETP.NE.AND P1, PT, R0, 0x3, PT ;  /* 0x000000030000780c */ /* 0x000fe20003f25270 */
[----:B-----5:R-:W-:Y:S01]  /*06d0*/  IMAD R9, R7, R24, R4 ;  /* 0x0000001807097224 */ /* 0x020fe200078e0204 */
[----:B------:R-:W-:Y:S02]  /*06e0*/  ISETP.LT.U32.AND P0, PT, R152, 0x2, !P0 ;  /* 0x000000029800780c */ /* 0x000fe40004701070 */
[----:B------:R-:W-:Y:S01]  /*06f0*/  ISETP.EQ.OR P1, PT, R0, RZ, !P1 ;  /* 0x000000ff0000720c */ /* 0x000fe20004f22670 */
[----:B------:R-:W0:Y:S02]  /*0700*/  FENCE.VIEW.ASYNC.S ;  /* 0x00000000000073c6 */ /* 0x000e240000000000 */
[----:B0-----:R0:W1:Y:S01]  /*0710*/  @!UP0 SYNCS.EXCH.64 URZ, [UR6+0x60], UR4 ;  /* 0x00006004063f85b2 */ /* 0x0010620008000100 */
[----:B------:R-:W-:Y:S02]  /*0720*/  @P4 LEA.HI R2, R152, R152, RZ, 0x1 ;  /* 0x0000009898024211 */ /* 0x000fe400078f08ff */
[----:B------:R-:W-:-:S02]  /*0730*/  ISETP.EQ.AND P1, PT, R5, RZ, P1 ;  /* 0x000000ff0500720c */ /* 0x000fc40000f22270 */
[----:B------:R-:W-:Y:S02]  /*0740*/  @P4 SHF.R.S32.HI R2, RZ, 0x1, R2 ;  /* 0x00000001ff024819 */ /* 0x000fe40000011402 */
[----:B------:R-:W-:Y:S02]  /*0750*/  ISETP.GE.U32.AND P6, PT, R6, 0x2, PT ;  /* 0x000000020600780c */ /* 0x000fe40003fc6070 */
[----:B------:R-:W-:Y:S02]  /*0760*/  @P4 ISETP.NE.AND P5, PT, R2, R9, PT ;  /* 0x000000090200420c */ /* 0x000fe40003fa5270 */
[----:B------:R-:W-:Y:S02]  /*0770*/  SEL R9, RZ, 0x1, !P0 ;  /* 0x00000001ff097807 */ /* 0x000fe40004000000 */
[----:B------:R-:W-:Y:S02]  /*0780*/  @P4 SEL R22, RZ, 0x1, P5 ;  /* 0x00000001ff164807 */ /* 0x000fe40002800000 */
[----:B------:R-:W-:Y:S01]  /*0790*/  SEL R19, RZ, 0x1, !P1 ;  /* 0x00000001ff137807 */ /* 0x000fe20004800000 */
[----:B------:R0:W2:Y:S01]  /*07a0*/  @!UP1 SYNCS.EXCH.64 URZ, [UR6+0x68], UR4 ;  /* 0x00006804063f95b2 */ /* 0x0000a20008000100 */
[----:B------:R-:W-:Y:S01]  /*07b0*/  LOP3.LUT R22, R22, R9, RZ, 0xc0, !PT ;  /* 0x0000000916167212 */ /* 0x000fe200078ec0ff */
[----:B------:R-:W-:Y:S01]  /*07c0*/  NOP ;  /* 0x0000000000007918 */ /* 0x000fe20000000000 */
[----:B------:R-:W-:Y:S01]  /*07d0*/  SEL R19, R19, 0x2, P6 ;  /* 0x0000000213137807 */ /* 0x000fe20003000000 */
[----:B------:R-:W-:Y:S06]  /*07e0*/  @!P2 BRA `(.L_x_3) ;  /* 0x000000000008a947 */ /* 0x000fec0003800000 */
[----:B-12-4-:R-:W-:Y:S01]  /*07f0*/  UCGABAR_ARV ;  /* 0x00000000000079c7 */ /* 0x016fe20008000000 */
[----:B------:R-:W-:Y:S05]  /*0800*/  BRA `(.L_x_4) ;  /* 0x0000000000047947 */ /* 0x000fea0003800000 */
.L_x_3:
[----:B-12-4-:R-:W-:Y:S01]  /*0810*/  NOP ;  /* 0x0000000000007918 */ /* 0x016fe20000000000 */
.L_x_4:
[----:B------:R-:W1:Y:S01]  /*0820*/  LDC R2, c[0x0][0x65c] ;  /* 0x00019700ff027b82 */ /* 0x000e620000000800 */
[----:B------:R-:W-:Y:S01]  /*0830*/  MOV R8, UR8 ;  /* 0x0000000800087c02 */ /* 0x000fe20008000f00 */
[----:B------:R-:W-:Y:S01]  /*0840*/  IMAD.MOV.U32 R9, RZ, RZ, RZ ;  /* 0x000000ffff097224 */ /* 0x000fe200078e00ff */
[----:B-1----:R-:W-:-:S04]  /*0850*/  ISETP.NE.AND P1, PT, R2, 0x1, PT ;  /* 0x000000010200780c */ /* 0x002fc80003f25270 */
[----:B------:R-:W-:-:S09]  /*0860*/  P2R R5, PR, RZ, 0x2 ;  /* 0x00000002ff057803 */ /* 0x000fd20000000000 */
[----:B------:R-:W1:Y:S01]  /*0870*/  @P1 LDC R17, c[0x0][0x10] ;  /* 0x00000400ff111b82 */ /* 0x000e620000000800 */
[----:B------:R-:W-:Y:S02]  /*0880*/  @P1 IMAD.MOV.U32 R5, RZ, RZ, RZ ;  /* 0x000000ffff051224 */ /* 0x000fe400078e00ff */
[----:B------:R-:W-:-:S05]  /*0890*/  @P1 IMAD.MOV.U32 R13, RZ, RZ, RZ ;  /* 0x000000ffff0d1224 */ /* 0x000fca00078e00ff */
[----:B------:R-:W2:Y:S01]  /*08a0*/  @!P1 LDC R11, c[0x0][0xc] ;  /* 0x00000300ff0b9b82 */ /* 0x000ea20000000800 */
[----:B-1----:R-:W-:-:S04]  /*08b0*/  @P1 IMAD.WIDE.U32 R16, R17, UR8, R4 ;  /* 0x0000000811101c25 */ /* 0x002fc8000f8e0004 */
[----:B------:R-:W-:Y:S02]  /*08c0*/  @P1 IMAD.IADD R17, R17, 0x1, R13 ;  /* 0x0000000111111824 */ /* 0x000fe400078e020d */
[----:B--2---:R-:W-:-:S04]  /*08d0*/  @!P1 IMAD.WIDE.U32 R8, R4, R11, R8 ;  /* 0x0000000b04089225 */ /* 0x004fc800078e0008 */
[----:B------:R-:W-:Y:S02]  /*08e0*/  @!P1 IMAD.MOV.U32 R16, RZ, RZ, R8 ;  /* 0x000000ffff109224 */ /* 0x000fe400078e0008 */
[----:B------:R-:W-:Y:S01]  /*08f0*/  @!P1 IMAD.MOV.U32 R17, RZ, RZ, R9 ;  /* 0x000000ffff119224 */ /* 0x000fe200078e0009 */
[----:B------:R-:W-:Y:S06]  /*0900*/  @!P2 BRA `(.L_x_5) ;  /* 0x00000000000ca947 */ /* 0x000fec0003800000 */
[----:B------:R-:W-:Y:S01]  /*0910*/  UCGABAR_WAIT ;  /* 0x0000000000007dc7 */ /* 0x000fe20008000000 */
[----:B------:R-:W-:Y:S01]  /*0920*/  CCTL.IVALL ;  /* 0x00000000ff00798f */ /* 0x000fe20002000000 */
[----:B------:R-:W-:Y:S05]  /*0930*/  BRA `(.L_x_6) ;  /* 0x0000000000047947 */ /* 0x000fea0003800000 */
.L_x_5:
[----:B------:R-:W-:Y:S06]  /*0940*/  BAR.SYNC.DEFER_BLOCKING 0x0 ;  /* 0x0000000000007b1d */ /* 0x000fec0000010000 */
.L_x_6:
[----:B------:R-:W-:Y:S05]  /*0950*/  @!P3 BRA `(.L_x_7) ;  /* 0x000000a000c4b947 */ /* 0x000fea0003800000 */
[----:B------:R-:W-:-:S13]  /*0960*/  ISETP.GT.U32.AND P0, PT, R6, 0x1, PT ;  /* 0x000000010600780c */ /* 0x000fda0003f04070 */
[----:B0-----:R-:W-:Y:S05]  /*0970*/  @P0 EXIT ;  /* 0x000000000000094d */ /* 0x001fea0003800000 */
[----:B------:R-:W-:Y:S01]  /*0980*/  ULDC.64 UR4, c[0x0][0x650] ;  /* 0x0001940000047ab9 */ /* 0x000fe20000000a00 */
[----:B------:R-:W-:Y:S01]  /*0990*/  PRMT R0, RZ, 0x7610, R0 ;  /* 0x00007610ff007816 */ /* 0x000fe20000000000 */
[----:B------:R-:W-:Y:S01]  /*09a0*/  IMAD.MOV.U32 R153, RZ, RZ, -0x1 ;  /* 0xffffffffff997424 */ /* 0x000fe200078e00ff */
[----:B------:R-:W-:Y:S01]  /*09b0*/  ISETP.GE.U32.AND P0, PT, R16, UR4, PT ;  /* 0x0000000410007c0c */ /* 0x000fe2000bf06070 */
[----:B------:R-:W-:Y:S02]  /*09c0*/  IMAD.MOV.U32 R154, RZ, RZ, -0x1 ;  /* 0xffffffffff9a7424 */ /* 0x000fe400078e00ff */
[----:B------:R-:W-:Y:S01]  /*09d0*/  IMAD.MOV.U32 R23, RZ, RZ, -0x1 ;  /* 0xffffffffff177424 */ /* 0x000fe200078e00ff */
[----:B------:R-:W-:-:S13]  /*09e0*/  ISETP.GE.U32.AND.EX P0, PT, R17, UR5, PT, P0 ;  /* 0x0000000511007c0c */ /* 0x000fda000bf06100 */
[----:B------:R-:W-:Y:S05]  /*09f0*/  @P0 BRA `(.L_x_8) ;  /* 0x00000004002c0947 */ /* 0x000fea0003800000 */
[----:B------:R-:W0:Y:S01]  /*0a00*/  LDC.64 R20, c[0x0][0x628] ;  /* 0x00018a00ff147b82 */ /* 0x000e220000000a00 */
[----:B------:R-:W-:Y:S02]  /*0a10*/  IMAD.MOV.U32 R8, RZ, RZ, R16 ;  /* 0x000000ffff087224 */ /* 0x000fe400078e0010 */
[----:B------:R-:W-:-:S05]  /*0a20*/  IMAD.MOV.U32 R9, RZ, RZ, R17 ;  /* 0x000000ffff097224 */ /* 0x000fca00078e0011 */
[----:B------:R-:W1:Y:S08]  /*0a30*/  LDC R0, c[0x0][0x630] ;  /* 0x00018c00ff007b82 */ /* 0x000e700000000800 */
[----:B------:R-:W2:Y:S01]  /*0a40*/  LDC.64 R26, c[0x0][0x620] ;  /* 0x00018800ff1a7b82 */ /* 0x000ea20000000a00 */
[----:B0-----:R-:W-:-:S04]  /*0a50*/  ISETP.NE.U32.AND P0, PT, R20, RZ, PT ;  /* 0x000000ff1400720c */ /* 0x001fc80003f05070 */
[----:B------:R-:W-:-:S13]  /*0a60*/  ISETP.NE.AND.EX P0, PT, R21, RZ, PT, P0 ;  /* 0x000000ff1500720c */ /* 0x000fda0003f05300 */
[----:B-12---:R-:W-:Y:S05]  /*0a70*/  @!P0 BRA `(.L_x_9) ;  /* 0x0000000000288947 */ /* 0x006fea0003800000 */
[----:B------:R-:W0:Y:S02]  /*0a80*/  LDC R13, c[0x0][0x634] ;  /* 0x00018d00ff0d7b82 */ /* 0x000e240000000800 */
[----:B0-----:R-:W-:-:S04]  /*0a90*/  IADD3 R13, P0, R16, R13, RZ ;  /* 0x0000000d100d7210 */ /* 0x001fc80007f1e0ff */
[----:B------:R-:W-:-:S05]  /*0aa0*/  IADD3.X R15, RZ, R17, RZ, P0, !PT ;  /* 0x00000011ff0f7210 */ /* 0x000fca00007fe4ff */
[----:B------:R-:W-:-:S04]  /*0ab0*/  IMAD.WIDE.U32 R8, R15, R20, RZ ;  /* 0x000000140f087225 */ /* 0x000fc800078e00ff */
[----:B------:R-:W-:-:S04]  /*0ac0*/  IMAD.WIDE.U32 R10, P0, R13, R21, R8 ;  /* 0x000000150d0a7225 */ /* 0x000fc80007800008 */
[----:B------:R-:W-:-:S04]  /*0ad0*/  IMAD.WIDE.U32 R8, R13, R20, RZ ;  /* 0x000000140d087225 */ /* 0x000fc800078e00ff */
[----:B------:R-:W-:Y:S01]  /*0ae0*/  IMAD.X R13, RZ, RZ, RZ, P0 ;  /* 0x000000ffff0d7224 */ /* 0x000fe200000e06ff */
[----:B------:R-:W-:Y:S01]  /*0af0*/  IADD3 RZ, P0, R9, R10, RZ ;  /* 0x0000000a09ff7210 */ /* 0x000fe20007f1e0ff */
[----:B------:R-:W-:-:S04]  /*0b00*/  IMAD.MOV.U32 R12, RZ, RZ, R11 ;  /* 0x000000ffff0c7224 */ /* 0x000fc800078e000b */
[----:B------:R-:W-:-:S08]  /*0b10*/  IMAD.WIDE.U32.X R8, R15, R21, R12, P0 ;  /* 0x000000150f087225 */ /* 0x000fd000000e040c */
.L_x_9:
[----:B------:R-:W0:Y:S01]  /*0b20*/  LDC.64 R20, c[0x0][0x640] ;  /* 0x00019000ff147b82 */ /* 0x000e220000000a00 */
[--C-:B------:R-:W-:Y:S01]  /*0b30*/  SHF.R.U64 R28, R8, R0, R9.reuse ;  /* 0x00000000081c7219 */ /* 0x100fe20000001209 */
[----:B------:R-:W-:Y:S01]  /*0b40*/  IMAD R30, R7, R24, R4 ;  /* 0x00000018071e7224 */ /* 0x000fe200078e0204 */
[----:B------:R-:W-:Y:S01]  /*0b50*/  SHF.R.U32.HI R0, RZ, R0, R9 ;  /* 0x00000000ff007219 */ /* 0x000fe20000011609 */
[----:B------:R-:W-:Y:S01]  /*0b60*/  IMAD.MOV.U32 R23, RZ, RZ, 0x1 ;  /* 0x00000001ff177424 */ /* 0x000fe200078e00ff */
[----:B------:R-:W-:-:S03]  /*0b70*/  IADD3 R5, P0, RZ, -R28, RZ ;  /* 0x8000001cff057210 */ /* 0x000fc60007f1e0ff */
[----:B------:R-:W1:Y:S02]  /*0b80*/  LDC R6, c[0x0][0x618] ;  /* 0x00018600ff067b82 */ /* 0x000e640000000800 */
[----:B------:R-:W-:-:S04]  /*0b90*/  IMAD.X R9, RZ, RZ, ~R0, P0 ;  /* 0x000000ffff097224 */ /* 0x000fc800000e0e00 */
[-C--:B------:R-:W-:Y:S02]  /*0ba0*/  IMAD R0, R9, R26.reuse, RZ ;  /* 0x0000001a09007224 */ /* 0x080fe400078e02ff */
[----:B------:R-:W2:Y:S01]  /*0bb0*/  LDC R11, c[0x0][0x608] ;  /* 0x00018200ff0b7b82 */ /* 0x000ea20000000800 */
[----:B------:R-:W-:-:S04]  /*0bc0*/  IMAD.WIDE.U32 R8, R5, R26, R16 ;  /* 0x0000001a05087225 */ /* 0x000fc800078e0010 */
[----:B------:R-:W-:-:S03]  /*0bd0*/  IMAD R5, R5, R27, R0 ;  /* 0x0000001b05057224 */ /* 0x000fc600078e0200 */
[----:B------:R-:W3:Y:S01]  /*0be0*/  LDC R12, c[0x0][0x658] ;  /* 0x00019600ff0c7b82 */ /* 0x000ee20000000800 */
[----:B0-----:R-:W-:Y:S01]  /*0bf0*/  ISETP.NE.U32.AND P0, PT, R20, RZ, PT ;  /* 0x000000ff1400720c */ /* 0x001fe20003f05070 */
[----:B------:R-:W-:Y:S02]  /*0c00*/  IMAD.IADD R5, R9, 0x1, R5 ;  /* 0x0000000109057824 */ /* 0x000fe400078e0205 */
[----:B------:R-:W-:Y:S01]  /*0c10*/  IMAD.MOV.U32 R9, RZ, RZ, -0x1 ;  /* 0xffffffffff097424 */ /* 0x000fe200078e00ff */
[----:B------:R-:W-:-:S03]  /*0c20*/  ISETP.NE.AND.EX P0, PT, R21, RZ, PT, P0 ;  /* 0x000000ff1500720c */ /* 0x000fc60003f05300 */
[----:B------:R-:W0:Y:S01]  /*0c30*/  LDC R15, c[0x0][0x600] ;  /* 0x00018000ff0f7b82 */ /* 0x000e220000000800 */
[-CC-:B-1----:R-:W-:Y:S02]  /*0c40*/  SHF.R.U64 R13, R8, R6.reuse, R5.reuse ;  /* 0x00000006080d7219 */ /* 0x182fe40000001205 */
[----:B------:R-:W-:-:S05]  /*0c50*/  SHF.R.U32.HI R0, RZ, R6, R5 ;  /* 0x00000006ff007219 */ /* 0x000fca0000011605 */
[----:B------:R-:W1:Y:S01]  /*0c60*/  LDC R14, c[0x0][0x648] ;  /* 0x00019200ff0e7b82 */ /* 0x000e620000000800 */
[-CC-:B--2---:R-:W-:Y:S02]  /*0c70*/  SHF.R.U64 R27, R13, R11.reuse, R0.reuse ;  /* 0x0000000b0d1b7219 */ /* 0x184fe40000001200 */
[----:B------:R-:W-:-:S05]  /*0c80*/  SHF.R.U32.HI R5, RZ, R11, R0 ;  /* 0x0000000bff057219 */ /* 0x000fca0000011600 */
[----:B------:R-:W2:Y:S01]  /*0c90*/  LDC R26, c[0x0][0x638] ;  /* 0x00018e00ff1a7b82 */ /* 0x000ea20000000800 */
[-CC-:B---3--:R-:W-:Y:S02]  /*0ca0*/  SHF.R.U64 R24, R27, R12.reuse, R5.reuse ;  /* 0x0000000c1b187219 */ /* 0x188fe40000001205 */
[-C--:B------:R-:W-:Y:S02]  /*0cb0*/  SHF.L.U32 R0, R9, R12.reuse, RZ ;  /* 0x0000000c09007219 */ /* 0x080fe400000006ff */
[----:B------:R-:W-:Y:S01]  /*0cc0*/  SHF.R.U32.HI R5, RZ, R12, R5 ;  /* 0x0000000cff057219 */ /* 0x000fe20000011605 */
[----:B------:R-:W-:Y:S01]  /*0cd0*/  IMAD.MOV.U32 R4, RZ, RZ, R24 ;  /* 0x000000ffff047224 */ /* 0x000fe200078e0018 */
[----:B------:R-:W-:Y:S01]  /*0ce0*/  LOP3.LUT R10, RZ, R0, RZ, 0x33, !PT ;  /* 0x00000000ff0a7212 */ /* 0x000fe200078e33ff */
[----:B------:R-:W3:Y:S01]  /*0cf0*/  LDC R25, c[0x0][0x610] ;  /* 0x00018400ff197b82 */ /* 0x000ee20000000800 */
[----:B------:R-:W-:Y:S05]  /*0d00*/  @!P0 BRA `(.L_x_10) ;  /* 0x0000000000288947 */ /* 0x000fea0003800000 */
[----:B------:R-:W4:Y:S02]  /*0d10*/  LDC R9, c[0x0][0x64c] ;  /* 0x00019300ff097b82 */ /* 0x000f240000000800 */
[----:B----4-:R-:W-:-:S05]  /*0d20*/  IADD3 R9, P0, R24, R9, RZ ;  /* 0x0000000918097210 */ /* 0x010fca0007f1e0ff */
[----:B------:R-:W-:-:S04]  /*0d30*/  IMAD.X R11, RZ, RZ, R5, P0 ;  /* 0x000000ffff0b7224 */ /* 0x000fc800000e0605 */
[----:B------:R-:W-:-:S04]  /*0d40*/  IMAD.WIDE.U32 R4, R11, R20, RZ ;  /* 0x000000140b047225 */ /* 0x000fc800078e00ff */
[----:B------:R-:W-:-:S04]  /*0d50*/  IMAD.WIDE.U32 R6, P0, R9, R21, R4 ;  /* 0x0000001509067225 */ /* 0x000fc80007800004 */
[----:B------:R-:W-:-:S04]  /*0d60*/  IMAD.WIDE.U32 R4, R9, R20, RZ ;  /* 0x0000001409047225 */ /* 0x000fc800078e00ff */
[----:B------:R-:W-:Y:S01]  /*0d70*/  IMAD.X R9, RZ, RZ, RZ, P0 ;  /* 0x000000ffff097224 */ /* 0x000fe200000e06ff */
[----:B------:R-:W-:Y:S01]  /*0d80*/  IADD3 RZ, P0, R5, R6, RZ ;  /* 0x0000000605ff7210 */ /* 0x000fe20007f1e0ff */
[----:B------:R-:W-:-:S04]  /*0d90*/  IMAD.MOV.U32 R8, RZ, RZ, R7 ;  /* 0x000000ffff087224 */ /* 0x000fc800078e0007 */
[----:B------:R-:W-:-:S08]  /*0da0*/  IMAD.WIDE.U32.X R4, R11, R21, R8, P0 ;  /* 0x000000150b047225 */ /* 0x000fd000000e0408 */
.L_x_10:
[----:B-1----:R-:W-:Y:S01]  /*0db0*/  SHF.R.U64 R4, R4, R14, R5 ;  /* 0x0000000e04047219 */ /* 0x002fe20000001205 */
[----:B0-----:R-:W-:Y:S01]  /*0dc0*/  VIADD R6, R15, 0xffffffff ;  /* 0xffffffff0f067836 */ /* 0x001fe20000000000 */
[----:B------:R-:W-:Y:S01]  /*0dd0*/  SHF.L.U32 R0, R23, R12, RZ ;  /* 0x0000000c17007219 */ /* 0x000fe200000006ff */
[----:B------:R-:W-:Y:S01]  /*0de0*/  IMAD.MOV.U32 R23, RZ, RZ, R28 ;  /* 0x000000ffff177224 */ /* 0x000fe200078e001c */
[----:B------:R-:W-:Y:S02]  /*0df0*/  LOP3.LUT R5, R27, R10, RZ, 0xc0, !PT ;  /* 0x0000000a1b057212 */ /* 0x000fe400078ec0ff */
[----:B------:R-:W-:Y:S02]  /*0e00*/  IADD3 R7, -R4, RZ, RZ ;  /* 0x000000ff04077210 */ /* 0x000fe40007ffe1ff */
[----:B------:R-:W-:Y:S01]  /*0e10*/  SEL R3, R3, R30, !P1 ;  /* 0x0000001e03037207 */ /* 0x000fe20004800000 */
[----:B------:R-:W-:Y:S01]  /*0e20*/  IMAD R4, R0, R4, R5 ;  /* 0x0000000400047224 */ /* 0x000fe200078e0205 */
[----:B------:R-:W-:Y:S01]  /*0e30*/  LOP3.LUT R6, R13, R6, RZ, 0xc0, !PT ;  /* 0x000000060d067212 */ /* 0x000fe200078ec0ff */
[----:B--2---:R-:W-:-:S02]  /*0e40*/  IMAD R0, R7, R26, R24 ;  /* 0x0000001a07007224 */ /* 0x004fc400078e0218 */
[----:B---3--:R-:W-:Y:S02]  /*0e50*/  IMAD R3, R4, R25, R3 ;  /* 0x0000001904037224 */ /* 0x008fe400078e0203 */
[----:B------:R-:W-:Y:S02]  /*0e60*/  IMAD.MOV.U32 R5, RZ, RZ, 0x1 ;  /* 0x00000001ff057424 */ /* 0x000fe400078e00ff */
[----:B------:R-:W-:-:S03]  /*0e70*/  IMAD R4, R0, R15, R6 ;  /* 0x0000000f00047224 */ /* 0x000fc600078e0206 */
[----:B------:R-:W-:Y:S02]  /*0e80*/  PRMT R0, R5, 0x7610, R0 ;  /* 0x0000761005007816 */ /* 0x000fe40000000000 */
[----:B------:R-:W-:Y:S02]  /*0e90*/  SEL R154, R4, R3, !P1 ;  /* 0x00000003049a7207 */ /* 0x000fe40004800000 */
[----:B------:R-:W-:-:S07]  /*0ea0*/  SEL R153, R3, R4, !P1 ;  /* 0x0000000403997207 */ /* 0x000fce0004800000 */
.L_x_8:
[----:B------:R-:W-:-:S08]  /*0eb0*/  NOP ;  /* 0x0000000000007918 */ /* 0x000fd00000000000 */
[----:B------:R-:W0:Y:S02]  /*0ec0*/  USETMAXREG.TRY_ALLOC.CTAPOOL UP0, 0xe8 ;  /* 0x000000e8000079c8 */ /* 0x000e240008000600 */
[----:B0-----:R-:W-:-:S13]  /*0ed0*/  PLOP3.LUT P0, PT, PT, PT, UP0, 0x80, 0x0 ;  /* 0x000000000000781c */ /* 0x001fda0003f0f008 */
[----:B------:R-:W-:Y:S05]  /*0ee0*/  @!P0 BRA `(.L_x_8) ;  /* 0xfffffffc00f08947 */ /* 0x000fea000383ffff */
[----:B------:R-:W-:Y:S01]  /*0ef0*/  ULDC.64 UR4, c[0x0][0x598] ;  /* 0x0001660000047ab9 */ /* 0x000fe20000000a00 */
[----:B------:R-:W-:Y:S01]  /*0f00*/  ULDC.64 UR36, c[0x0][0x208] ;  /* 0x0000820000247ab9 */ /* 0x000fe20000000a00 */
[----:B------:R-:W-:-:S04]  /*0f10*/  ISETP.NE.U32.AND P0, PT, RZ, UR4, PT ;  /* 0x00000004ff007c0c */ /* 0x000fc8000bf05070 */
[----:B------:R-:W-:-:S13]  /*0f20*/  ISETP.NE.AND.EX P0, PT, RZ, UR5, PT, P0 ;  /* 0x00000005ff007c0c */ /* 0x000fda000bf05300 */
[----:B------:R-:W-:Y:S05]  /*0f30*/  @!P0 BRA `(.L_x_11) ;  /* 0x00000000001c8947 */ /* 0x000fea0003800000 */
[----:B------:R-:W0:Y:S02]  /*0f40*/  LDC.64 R4, c[0x0][0x598] ;  /* 0x00016600ff047b82 */ /* 0x000e240000000a00 */
[----:B0-----:R-:W2:Y:S02]  /*0f50*/  LDG.E.64 R4, desc[UR36][R4.64] ;  /* 0x0000002404047981 */ /* 0x001ea4000c1e1b00 */
[----:B--2---:R-:W-:-:S04]  /*0f60*/  ISETP.NE.U32.AND P0, PT, R4, RZ, PT ;  /* 0x000000ff0400720c */ /* 0x004fc80003f05070 */
[----:B------:R-:W-:-:S13]  /*0f70*/  ISETP.NE.AND.EX P0, PT, R5, RZ, PT, P0 ;  /* 0x000000ff0500720c */ /* 0x000fda0003f05300 */
[----:B------:R-:W-:Y:S05]  /*0f80*/  @!P0 BRA `(.L_x_11) ;  /* 0x0000000000088947 */ /* 0x000fea0003800000 */
[----:B------:R0:W5:Y:S01]  /*0f90*/  LD.E R155, desc[UR36][R4.64] ;  /* 0x00000024049b7980 */ /* 0x000162000c101900 */
[----:B------:R-:W-:Y:S05]  /*0fa0*/  BRA `(.L_x_12) ;  /* 0x0000000000247947 */ /* 0x000fea0003800000 */
.L_x_11:
[----:B------:R-:W-:Y:S02]  /*0fb0*/  ULDC.64 UR4, c[0x0][0x588] ;  /* 0x0001620000047ab9 */ /* 0x000fe40000000a00 */
[----:B------:R-:W-:-:S04]  /*0fc0*/  ISETP.NE.U32.AND P0, PT, RZ, UR4, PT ;  /* 0x00000004ff007c0c */ /* 0x000fc8000bf05070 */
[----:B------:R-:W-:-:S13]  /*0fd0*/  ISETP.NE.AND.EX P0, PT, RZ, UR5, PT, P0 ;  /* 0x00000005ff007c0c */ /* 0x000fda000bf05300 */
[----:B------:R-:W-:Y:S05]  /*0fe0*/  @!P0 BRA `(.L_x_13) ;  /* 0x00000000000c8947 */ /* 0x000fea0003800000 */
[----:B------:R-:W0:Y:S02]  /*0ff0*/  LDC.64 R4, c[0x0][0x588] ;  /* 0x00016200ff047b82 */ /* 0x000e240000000a00 */
[----:B0-----:R1:W5:Y:S01]  /*1000*/  LDG.E R155, desc[UR36][R4.64] ;  /* 0x00000024049b7981 */ /* 0x001362000c1e1900 */
[----:B------:R-:W-:Y:S05]  /*1010*/  BRA `(.L_x_12) ;  /* 0x0000000000087947 */ /* 0x000fea0003800000 */
.L_x_13:
[----:B------:R-:W-:Y:S02]  /*1020*/  ULDC UR4, c[0x0][0x580] ;  /* 0x0001600000047ab9 */ /* 0x000fe40000000800 */
[----:B------:R-:W-:-:S07]  /*1030*/  IMAD.U32 R155, RZ, RZ, UR4 ;  /* 0x00000004ff9b7e24 */ /* 0x000fce000f8e00ff */
.L_x_12:
[----:B------:R-:W-:Y:S02]  /*1040*/  ULDC.64 UR4, c[0x0][0x5a0] ;  /* 0x0001680000047ab9 */ /* 0x000fe40000000a00 */
[----:B------:R-:W-:-:S04]  /*1050*/  ISETP.NE.U32.AND P0, PT, RZ, UR4, PT ;  /* 0x00000004ff007c0c */ /* 0x000fc8000bf05070 */
[----:B------:R-:W-:-:S13]  /*1060*/  ISETP.NE.AND.EX P0, PT, RZ, UR5, PT, P0 ;  /* 0x00000005ff007c0c */ /* 0x000fda000bf05300 */
[----:B------:R-:W-:Y:S05]  /*1070*/  @!P0 BRA `(.L_x_14) ;  /* 0x00000000001c8947 */ /* 0x000fea0003800000 */
[----:B01----:R-:W0:Y:S02]  /*1080*/  LDC.64 R4, c[0x0][0x5a0] ;  /* 0x00016800ff047b82 */ /* 0x003e240000000a00 */
[----:B0-----:R-:W2:Y:S02]  /*1090*/  LDG.E.64 R4, desc[UR36][R4.64] ;  /* 0x0000002404047981 */ /* 0x001ea4000c1e1b00 */
[----:B--2---:R-:W-:-:S04]  /*10a0*/  ISETP.NE.U32.AND P0, PT, R4, RZ, PT ;  /* 0x000000ff0400720c */ /* 0x004fc80003f05070 */
[----:B------:R-:W-:-:S13]  /*10b0*/  ISETP.NE.AND.EX P0, PT, R5, RZ, PT, P0 ;  /* 0x000000ff0500720c */ /* 0x000fda0003f05300 */
[----:B------:R-:W-:Y:S05]  /*10c0*/  @!P0 BRA `(.L_x_14) ;  /* 0x0000000000088947 */ /* 0x000fea0003800000 */
[----:B------:R0:W5:Y:S01]  /*10d0*/  LD.E R156, desc[UR36][R4.64] ;  /* 0x00000024049c7980 */ /* 0x000162000c101900 */
[----:B------:R-:W-:Y:S05]  /*10e0*/  BRA `(.L_x_15) ;  /* 0x0000000000247947 */ /* 0x000fea0003800000 */
.L_x_14:
[----:B------:R-:W-:Y:S02]  /*10f0*/  ULDC.64 UR4, c[0x0][0x590] ;  /* 0x0001640000047ab9 */ /* 0x000fe40000000a00 */
[----:B------:R-:W-:-:S04]  /*1100*/  ISETP.NE.U32.AND P0, PT, RZ, UR4, PT ;  /* 0x00000004ff007c0c */ /* 0x000fc8000bf05070 */
[----:B------:R-:W-:-:S13]  /*1110*/  ISETP.NE.AND.EX P0, PT, RZ, UR5, PT, P0 ;  /* 0x00000005ff007c0c */ /* 0x000fda000bf05300 */
[----:B------:R-:W-:Y:S05]  /*1120*/  @!P0 BRA `(.L_x_16) ;  /* 0x00000000000c8947 */ /* 0x000fea0003800000 */
[----:B------:R-:W2:Y:S02]  /*1130*/  LDC.64 R156, c[0x0][0x590] ;  /* 0x00016400ff9c7b82 */ /* 0x000ea40000000a00 */
[----:B--2---:R2:W5:Y:S01]  /*1140*/  LDG.E R156, desc[UR36][R156.64] ;  /* 0x000000249c9c7981 */ /* 0x004562000c1e1900 */
[----:B------:R-:W-:Y:S05]  /*1150*/  BRA `(.L_x_15) ;  /* 0x0000000000087947 */ /* 0x000fea0003800000 */
.L_x_16:
[----:B------:R-:W-:Y:S02]  /*1160*/  ULDC UR4, c[0x0][0x584] ;  /* 0x0001610000047ab9 */ /* 0x000fe40000000800 */
[----:B------:R-:W-:-:S07]  /*1170*/  IMAD.U32 R156, RZ, RZ, UR4 ;  /* 0x00000004ff9c7e24 */ /* 0x000fce000f8e00ff */
.L_x_15:
[----:B------:R-:W-:-:S13]  /*1180*/  LOP3.LUT P0, RZ, R0, 0xff, RZ, 0xc0, !PT ;  /* 0x000000ff00ff7812 */ /* 0x000fda000780c0ff */
[----:B------:R-:W-:Y:S05]  /*1190*/  @!P0 EXIT ;  /* 0x000000000000894d */ /* 0x000fea0003800000 */
[----:B------:R-:W-:Y:S01]  /*11a0*/  ULDC UR4, c[0x0][0x28c] ;  /* 0x0000a30000047ab9 */ /* 0x000fe20000000800 */
[----:B------:R-:W-:Y:S01]  /*11b0*/  LOP3.LUT R166, R19, 0x1, RZ, 0xfc, !PT ;  /* 0x0000000113a67812 */ /* 0x000fe200078efcff */
[----:B------:R-:W-:Y:S01]  /*11c0*/  UIADD3 UR4, UR4, 0x1f, URZ ;  /* 0x0000001f04047890 */ /* 0x000fe2000fffe03f */
[----:B------:R-:W-:Y:S01]  /*11d0*/  UMOV UR38, URZ ;  /* 0x0000003f00267c82 */ /* 0x000fe20008000000 */
[----:B------:R-:W-:Y:S02]  /*11e0*/  UMOV UR39, URZ ;  /* 0x0000003f00277c82 */ /* 0x000fe40008000000 */
[----:B------:R-:W-:-:S04]  /*11f0*/  USHF.R.S32.HI UR5, URZ, 0x1f, UR4 ;  /* 0x0000001f3f057899 */ /* 0x000fc80008011404 */
[----:B------:R-:W-:-:S04]  /*1200*/  ULEA.HI UR5, UR5, UR4, URZ, 0x5 ;  /* 0x0000000405057291 */ /* 0x000fc8000f8f283f */
[----:B------:R-:W-:-:S12]  /*1210*/  USHF.R.S32.HI UR40, URZ, 0x5, UR5 ;  /* 0x000000053f287899 */ /* 0x000fd80008011405 */
.L_x_290:
[----:B------:R-:W-:Y:S01]  /*1220*/  LOP3.LUT R0, R18, 0x80, RZ, 0xc0, !PT ;  /* 0x0000008012007812 */ /* 0x000fe200078ec0ff */
[----:B---3--:R-:W3:Y:S01]  /*1230*/  S2UR UR7, SR_CgaCtaId ;  /* 0x00000000000779c3 */ /* 0x008ee20000008800 */
[----:B------:R-:W-:Y:S02]  /*1240*/  UMOV UR6, 0x400 ;  /* 0x0000040000067882 */ /* 0x000fe40000000000 */
[----:B------:R-:W-:-:S06]  /*1250*/  SHF.R.U32.HI R0, RZ, 0x7, R0 ;  /* 0x00000007ff007819 */ /* 0x000fcc0000011600 */
[----:B----4-:R-:W4:Y:S01]  /*1260*/  SHFL.IDX PT, R0, R0, RZ, 0x1f ;  /* 0x00001fff00007589 */ /* 0x010f2200000e0000 */
[----:B---3--:R-:W-:Y:S01]  /*1270*/  ULEA UR6, UR7, UR6, 0x18 ;  /* 0x0000000607067291 */ /* 0x008fe2000f8ec03f */
[----:B----4-:R-:W-:-:S13]  /*1280*/  R2UR UR4, R0 ;  /* 0x00000000000472ca */ /* 0x010fda00000e0000 */
[----:B------:R-:W-:-:S04]  /*1290*/  ULEA.HI UR5, UR4, UR4, URZ, 0x1 ;  /* 0x0000000404057291 */ /* 0x000fc8000f8f083f */
[----:B------:R-:W-:-:S04]  /*12a0*/  ULOP3.LUT UR5, UR5, 0xffffe, URZ, 0xc0, !UPT ;  /* 0x000ffffe05057892 */ /* 0x000fc8000f8ec03f */
[----:B------:R-:W-:-:S03]  /*12b0*/  UIADD3 UR5, UR4, -UR5, URZ ;  /* 0x8000000504057290 */ /* 0x000fc6000fffe03f */
[----:B------:R-:W-:Y:S01]  /*12c0*/  ULDC UR4, c[0x0][0x28c] ;  /* 0x0000a30000047ab9 */ /* 0x000fe20000000800 */
[----:B------:R-:W-:Y:S01]  /*12d0*/  ULEA UR5, UR5, UR6, 0xc ;  /* 0x0000000605057291 */ /* 0x000fe2000f8e603f */
[----:B------:R-:W-:-:S03]  /*12e0*/  ISETP.LT.AND P0, PT, RZ, UR4, PT ;  /* 0x00000004ff007c0c */ /* 0x000fc6000bf01270 */
[----:B------:R-:W-:-:S04]  /*12f0*/  UIADD3 UR5, UR5, 0x100, URZ ;  /* 0x0000010005057890 */ /* 0x000fc8000fffe03f */
[----:B------:R-:W-:-:S04]  /*1300*/  USHF.R.U32.HI UR5, URZ, 0x4, UR5 ;  /* 0x000000043f057899 */ /* 0x000fc80008011605 */
[----:B------:R-:W-:Y:S02]  /*1310*/  ULOP3.LUT UR41, UR5, 0x3fff, URZ, 0xc0, !UPT ;  /* 0x00003fff05297892 */ /* 0x000fe4000f8ec03f */
[----:B-12---:R-:W-:Y:S10]  /*1320*/  @P0 BRA `(.L_x_17) ;  /* 0x0000000000400947 */ /* 0x006ff40003800000 */
[----:B------:R-:W-:Y:S01]  /*1330*/  MOV R0, 0x0 ;  /* 0x0000000000007802 */ /* 0x000fe20000000f00 */
[----:B------:R-:W-:Y:S01]  /*1340*/  ULDC.64 UR4, c[0x4][0x68] ;  /* 0x01001a0000047ab9 */ /* 0x000fe20000000a00 */
[----:B------:R-:W-:Y:S01]  /*1350*/  ULDC.64 UR6, c[0x4][0x8] ;  /* 0x0100020000067ab9 */ /* 0x000fe20000000a00 */
[----:B01----:R-:W-:Y:S01]  /*1360*/  IMAD.U32 R4, RZ, RZ, UR4 ;  /* 0x00000004ff047e24 */ /* 0x003fe2000f8e00ff */
[----:B------:R0:W1:Y:S01]  /*1370*/  LDC.64 R14, c[0x4][R0] ;  /* 0x01000000000e7b82 */ /* 0x0000620000000a00 */
[----:B------:R-:W-:Y:S01]  /*1380*/  IMAD.U32 R5, RZ, RZ, UR5 ;  /* 0x00000005ff057e24 */ /* 0x000fe2000f8e00ff */
[----:B------:R-:W-:Y:S01]  /*1390*/  ULDC.64 UR4, c[0x4][0x70] ;  /* 0x01001c0000047ab9 */ /* 0x000fe20000000a00 */
[----:B------:R-:W-:Y:S01]  /*13a0*/  IMAD.U32 R10, RZ, RZ, UR6 ;  /* 0x00000006ff0a7e24 */ /* 0x000fe2000f8e00ff */
[----:B------:R-:W-:Y:S01]  /*13b0*/  MOV R12, 0x1 ;  /* 0x00000001000c7802 */ /* 0x000fe20000000f00 */
[----:B------:R-:W-:Y:S02]  /*13c0*/  IMAD.U32 R6, RZ, RZ, UR4 ;  /* 0x00000004ff067e24 */ /* 0x000fe4000f8e00ff */
[----:B------:R-:W-:-:S02]  /*13d0*/  IMAD.U32 R7, RZ, RZ, UR5 ;  /* 0x00000005ff077e24 */ /* 0x000fc4000f8e00ff */
[----:B------:R-:W-:Y:S02]  /*13e0*/  IMAD.U32 R11, RZ, RZ, UR7 ;  /* 0x00000007ff0b7e24 */ /* 0x000fe4000f8e00ff */
[----:B------:R-:W-:Y:S02]  /*13f0*/  IMAD.MOV.U32 R8, RZ, RZ, 0x1e1 ;  /* 0x000001e1ff087424 */ /* 0x000fe400078e00ff */
[----:B0-----:R-:W-:-:S07]  /*1400*/  IMAD.MOV.U32 R13, RZ, RZ, RZ ;  /* 0x000000ffff0d7224 */ /* 0x001fce00078e00ff */
[----:B------:R-:W-:-:S07]  /*1410*/  LEPC R20, `(.L_x_17) ;  /* 0x000000001014794e */ /* 0x000fce0000000000 */
[----:B-12--5:R-:W-:Y:S05]  /*1420*/  CALL.ABS.NOINC R14 ;  /* 0x000000000e007343 */ /* 0x026fea0003c00000 */
.L_x_17:
[----:B------:R-:W-:-:S13]  /*1430*/  ISETP.NE.AND P0, PT, R166, 0x3, PT ;  /* 0x00000003a600780c */ /* 0x000fda0003f05270 */
[----:B------:R-:W-:Y:S05]  /*1440*/  @!P0 BRA `(.L_x_18) ;  /* 0x0000000000048947 */ /* 0x000fea0003800000 */
[----:B------:R-:W-:Y:S01]  /*1450*/  BPT.TRAP 0x1 ;  /* 0x000000040000795c */ /* 0x000fe20000300000 */
.L_x_18:
[----:B------:R-:W3:Y:S01]  /*1460*/  S2UR UR5, SR_CgaCtaId ;  /* 0x00000000000579c3 */ /* 0x000ee20000008800 */
[----:B------:R-:W-:Y:S01]  /*1470*/  UMOV UR4, 0x400 ;  /* 0x0000040000047882 */ /* 0x000fe20000000000 */
[----:B------:R-:W-:Y:S02]  /*1480*/  IMAD.U32 R0, RZ, RZ, UR38 ;  /* 0x00000026ff007e24 */ /* 0x000fe4000f8e00ff */
[----:B------:R-:W-:-:S03]  /*1490*/  IMAD.U32 R3, RZ, RZ, UR39 ;  /* 0x00000027ff037e24 */ /* 0x000fc6000f8e00ff */
[----:B------:R-:W-:Y:S01]  /*14a0*/  SHF.L.U32 R0, R0, 0x1f, RZ ;  /* 0x0000001f00007819 */ /* 0x000fe200000006ff */
[----:B---3--:R-:W-:-:S06]  /*14b0*/  ULEA UR4, UR5, UR4, 0x18 ;  /* 0x0000000405047291 */ /* 0x008fcc000f8ec03f */
[----:B------:R-:W-:-:S04]  /*14c0*/  IMAD.U32 R6, RZ, RZ, UR4 ;  /* 0x00000004ff067e24 */ /* 0x000fc8000f8e00ff */
[----:B------:R-:W-:-:S04]  /*14d0*/  IMAD R3, R3, 0x8, R6 ;  /* 0x0000000803037824 */ /* 0x000fc800078e0206 */
[----:B------:R3:W4:Y:S01]  /*14e0*/  SYNCS.PHASECHK.TRANS64.TRYWAIT P1, [R3+URZ], R0 ;  /* 0x00000000030075a7 */ /* 0x000722000802017f */
[----:B------:R-:W-:Y:S05]  /*14f0*/  @!P0 BRA `(.L_x_19) ;  /* 0x0000000000048947 */ /* 0x000fea0003800000 */
[----:B------:R-:W-:Y:S01]  /*1500*/  BPT.TRAP 0x1 ;  /* 0x000000040000795c */ /* 0x000fe20000300000 */
.L_x_19:
[----:B----4-:R-:W-:Y:S05]  /*1510*/  @P1 BRA `(.L_x_20) ;  /* 0x0000000000081947 */ /* 0x010fea0003800000 */
[----:B------:R-:W4:Y:S02]  /*1520*/  SYNCS.PHASECHK.TRANS64.TRYWAIT P1, [R3+URZ], R0 ;  /* 0x00000000030075a7 */ /* 0x000f24000802017f */
[----:B----4-:R-:W-:Y:S05]  /*1530*/  @!P1 BRA `(.L_x_21) ;  /* 0x000000ac005c9947 */ /* 0x010fea0003800000 */
.L_x_20:
[----:B------:R-:W-:-:S04]  /*1540*/  UISETP.LT.AND UP0, UPT, UR40, 0x1, UPT ;  /* 0x000000012800788c */ /* 0x000fc8000bf01270 */
[----:B------:R-:W-:-:S06]  /*1550*/  USEL UR4, UR40, 0x1, UP0 ;  /* 0x0000000128047887 */ /* 0x000fcc0008000000 */
[----:B---34-:R-:W-:Y:S01]  /*1560*/  IMAD.U32 R0, RZ, RZ, UR4 ;  /* 0x00000004ff007e24 */ /* 0x018fe2000f8e00ff */
[----:B------:R-:W-:Y:S05]  /*1570*/  WARPSYNC.ALL ;  /* 0x0000000000007948 */ /* 0x000fea0003800000 */
[----:B------:R-:W-:-:S04]  /*1580*/  IADD3 R0, -R0, UR40, RZ ;  /* 0x0000002800007c10 */ /* 0x000fc8000fffe1ff */
[----:B------:R-:W-:Y:S02]  /*1590*/  ISETP.GE.AND P1, PT, R0, 0x1, PT ;  /* 0x000000010000780c */ /* 0x000fe40003f26270 */
[----:B------:R-:W-:Y:S01]  /*15a0*/  R2UR UR4, R6 ;  /* 0x00000000060472ca */ /* 0x000fe200000e0000 */
[----:B------:R-:W-:Y:S01]  /*15b0*/  WARPGROUP.ARRIVE ;  /* 0x00000000000079c5 */ /* 0x000fe20000000000 */
[----:B------:R-:W-:Y:S01]  /*15c0*/  UMOV UR9, 0x80000020 ;  /* 0x8000002000097882 */ /* 0x000fe20000000000 */
[----:B------:R-:W-:-:S10]  /*15d0*/  UMOV UR11, 0x80000020 ;  /* 0x80000020000b7882 */ /* 0x000fd40000000000 */
[----:B------:R-:W-:-:S04]  /*15e0*/  UIADD3 UR4, UR4, 0x14100, URZ ;  /* 0x0001410004047890 */ /* 0x000fc8000fffe03f */
[----:B------:R-:W-:-:S04]  /*15f0*/  USHF.R.U32.HI UR4, URZ, 0x4, UR4 ;  /* 0x000000043f047899 */ /* 0x000fc80008011604 */
[----:B------:R-:W-:Y:S02]  /*1600*/  ULOP3.LUT UR5, UR4, 0x3fff, URZ, 0xc0, !UPT ;  /* 0x00003fff04057892 */ /* 0x000fe4000f8ec03f */
[----:B------:R-:W-:Y:S02]  /*1610*/  ULOP3.LUT UR4, UR41, 0x10000, URZ, 0xfc, !UPT ;  /* 0x0001000029047892 */ /* 0x000fe4000f8efc3f */
[----:B------:R-:W-:Y:S02]  /*1620*/  ULOP3.LUT UR5, UR5, 0x10000, URZ, 0xfc, !UPT ;  /* 0x0001000005057892 */ /* 0x000fe4000f8efc3f */
[----:B------:R-:W-:Y:S02]  /*1630*/  ULEA UR6, UR39, UR4, 0xa ;  /* 0x0000000427067291 */ /* 0x000fe4000f8e503f */
[----:B------:R-:W-:-:S05]  /*1640*/  ULEA UR7, UR39, UR5, 0x9 ;  /* 0x0000000527077291 */ /* 0x000fca000f8e483f */
[----:B------:R-:W-:Y:S02]  /*1650*/  UMOV UR8, UR6 ;  /* 0x0000000600087c82 */ /* 0x000fe40008000000 */
[----:B------:R-:W-:Y:S02]  /*1660*/  UMOV UR10, UR7 ;  /* 0x00000007000a7c82 */ /* 0x000fe40008000000 */
[----:B------:R-:W-:Y:S01]  /*1670*/  HGMMA.64x128x16.F32.BF16 R88, gdesc[UR8], RZ, !UPT, gsb0 ;  /* 0x01e00000085879f0 */ /* 0x000fe2000c0018ff */
[----:B------:R-:W-:Y:S01]  /*1680*/  UIADD3 UR8, UR6, 0x200, URZ ;  /* 0x0000020006087890 */ /* 0x000fe2000fffe03f */
[----:B------:R-:W-:Y:S01]  /*1690*/  UMOV UR9, 0x80000020 ;  /* 0x8000002000097882 */ /* 0x000fe20000000000 */
[----:B------:R-:W-:Y:S02]  /*16a0*/  WARPGROUP.DEPBAR.LE gsb0, 0x0 ;  /* 0x00008000000079c5 */ /* 0x000fe40000010000 */
[----:B------:R-:W-:-:S07]  /*16b0*/  WARPGROUP.ARRIVE ;  /* 0x00000000000079c5 */ /* 0x000fce0000000000 */
[----:B------:R-:W-:Y:S01]  /*16c0*/  HGMMA.64x128x16.F32.BF16 R24, gdesc[UR8], RZ, !UPT, gsb0 ;  /* 0x01e00000081879f0 */ /* 0x000fe2000c0018ff */
[----:B------:R-:W-:Y:S02]  /*16d0*/  UIADD3 UR8, UR6, 0x2, URZ ;  /* 0x0000000206087890 */ /* 0x000fe4000fffe03f */
[----:B------:R-:W-:Y:S01]  /*16e0*/  UIADD3 UR10, UR7, 0x2, URZ ;  /* 0x00000002070a7890 */ /* 0x000fe2000fffe03f */
[----:B------:R-:W-:Y:S01]  /*16f0*/  UMOV UR9, 0x80000020 ;  /* 0x8000002000097882 */ /* 0x000fe20000000000 */
[----:B------:R-:W-:Y:S01]  /*1700*/  UMOV UR11, 0x80000020 ;  /* 0x80000020000b7882 */ /* 0x000fe20000000000 */
[----:B------:R-:W-:Y:S02]  /*1710*/  WARPGROUP.DEPBAR.LE gsb0, 0x0 ;  /* 0x00008000000079c5 */ /* 0x000fe40000010000 */
[----:B------:R-:W-:-:S06]  /*1720*/  WARPGROUP.ARRIVE ;  /* 0x00000000000079c5 */ /* 0x000fcc0000000000 */
[----:B------:R-:W-:Y:S01]  /*1730*/  HGMMA.64x128x16.F32.BF16 R88, gdesc[UR8], R88, gsb0 ;  /* 0x01e00000085879f0 */ /* 0x000fe20008001858 */
[----:B------:R-:W-:Y:S01]  /*1740*/  UIADD3 UR8, UR6, 0x202, URZ ;  /* 0x0000020206087890 */ /* 0x000fe2000fffe03f */
[----:B------:R-:W-:Y:S01]  /*1750*/  UMOV UR9, 0x80000020 ;  /* 0x8000002000097882 */ /* 0x000fe20000000000 */
[----:B------:R-:W-:Y:S02]  /*1760*/  WARPGROUP.DEPBAR.LE gsb0, 0x0 ;  /* 0x00008000000079c5 */ /* 0x000fe40000010000 */
[----:B------:R-:W-:-:S07]  /*1770*/  WARPGROUP.ARRIVE ;  /* 0x00000000000079c5 */ /* 0x000fce0000000000 */
[----:B------:R-:W-:Y:S03]  /*1780*/  HGMMA.64x128x16.F32.BF16 R24, gdesc[UR8], R24, gsb0 ;  /* 0x01e00000081879f0 */ /* 0x000fe60008001818 */
[----:B------:R-:W-:Y:S02]  /*1790*/  WARPGROUP.DEPBAR.LE gsb0, 0x0 ;  /* 0x00008000000079c5 */ /* 0x000fe40000010000 */
[----:B------:R-:W-:Y:S05]  /*17a0*/  @!P1 BRA `(.L_x_22) ;  /* 0x0000000400149947 */ /* 0x000fea0003800000 */
[----:B------:R-:W-:Y:S02]  /*17b0*/  UIADD3 UR6, UR39, 0x1, URZ ;  /* 0x0000000127067890 */ /* 0x000fe4000fffe03f */
[----:B------:R-:W-:Y:S02]  /*17c0*/  IMAD.U32 R3, RZ, RZ, UR39 ;  /* 0x00000027ff037e24 */ /* 0x000fe4000f8e00ff */
[----:B------:R-:W-:-:S04]  /*17d0*/  UISETP.NE.AND UP0, UPT, UR6, 0x5, UPT ;  /* 0x000000050600788c */ /* 0x000fc8000bf05270 */
[----:B------:R-:W-:Y:S02]  /*17e0*/  USEL UR7, URZ, 0x1, UP0 ;  /* 0x000000013f077887 */ /* 0x000fe40008000000 */
[----:B------:R-:W-:Y:S02]  /*17f0*/  USEL UR6, UR6, URZ, UP0 ;  /* 0x0000003f06067287 */ /* 0x000fe40008000000 */
[----:B------:R-:W-:-:S06]  /*1800*/  ULOP3.LUT UR7, UR38, UR7, URZ, 0x3c, !UPT ;  /* 0x0000000726077292 */ /* 0x000fcc000f8e3c3f */
[----:B------:R-:W-:-:S07]  /*1810*/  IMAD.U32 R7, RZ, RZ, UR7 ;  /* 0x00000007ff077e24 */ /* 0x000fce000f8e00ff */
.L_x_29:
[----:B------:R-:W-:Y:S05]  /*1820*/  @!P0 BRA `(.L_x_23) ;  /* 0x0000000000048947 */ /* 0x000fea0003800000 */
[----:B------:R-:W-:Y:S01]  /*1830*/  BPT.TRAP 0x1 ;  /* 0x000000040000795c */ /* 0x000fe20000300000 */
.L_x_23:
[----:B------:R-:W3:Y:S01]  /*1840*/  S2UR UR8, SR_CgaCtaId ;  /* 0x00000000000879c3 */ /* 0x000ee20000008800 */
[----:B------:R-:W-:Y:S01]  /*1850*/  UMOV UR7, 0x400 ;  /* 0x0000040000077882 */ /* 0x000fe20000000000 */
[----:B01----:R-:W-:Y:S01]  /*1860*/  IMAD.U32 R5, RZ, RZ, UR6 ;  /* 0x00000006ff057e24 */ /* 0x003fe2000f8e00ff */
[----:B------:R-:W-:Y:S01]  /*1870*/  SHF.L.U32 R4, R7, 0x1f, RZ ;  /* 0x0000001f07047819 */ /* 0x000fe200000006ff */
[----:B---3--:R-:W-:-:S06]  /*1880*/  ULEA UR7, UR8, UR7, 0x18 ;  /* 0x0000000708077291 */ /* 0x008fcc000f8ec03f */
[----:B------:R-:W-:-:S04]  /*1890*/  IMAD.U32 R6, RZ, RZ, UR7 ;  /* 0x00000007ff067e24 */ /* 0x000fc8000f8e00ff */
[----:B------:R-:W-:-:S04]  /*18a0*/  IMAD R5, R5, 0x8, R6 ;  /* 0x0000000805057824 */ /* 0x000fc800078e0206 */
[----:B------:R0:W1:Y:S01]  /*18b0*/  SYNCS.PHASECHK.TRANS64.TRYWAIT P1, [R5+URZ], R4 ;  /* 0x00000004050075a7 */ /* 0x000062000802017f */
[----:B------:R-:W-:Y:S05]  /*18c0*/  @!P0 BRA `(.L_x_24) ;  /* 0x0000000000048947 */ /* 0x000fea0003800000 */
[----:B------:R-:W-:Y:S01]  /*18d0*/  BPT.TRAP 0x1 ;  /* 0x000000040000795c */ /* 0x000fe20000300000 */
.L_x_24:
[----:B-1----:R-:W-:Y:S05]  /*18e0*/  @P1 BRA `(.L_x_25) ;  /* 0x0000000000081947 */ /* 0x002fea0003800000 */
[----:B------:R-:W1:Y:S02]  /*18f0*/  SYNCS.PHASECHK.TRANS64.TRYWAIT P1, [R5+URZ], R4 ;  /* 0x00000004050075a7 */ /* 0x000e64000802017f */
[----:B-1----:R-:W-:Y:S05]  /*1900*/  @!P1 BRA `(.L_x_26) ;  /* 0x000000a8007c9947 */ /* 0x002fea0003800000 */
.L_x_25:
[----:B------:R-:W-:Y:S01]  /*1910*/  ULEA UR7, UR6, UR4, 0xa ;  /* 0x0000000406077291 */ /* 0x000fe2000f8e503f */
[----:B------:R-:W-:Y:S01]  /*1920*/  WARPGROUP.ARRIVE ;  /* 0x00000000000079c5 */ /* 0x000fe20000000000 */
[----:B------:R-:W-:Y:S01]  /*1930*/  ULEA UR12, UR6, UR5, 0x9 ;  /* 0x00000005060c7291 */ /* 0x000fe2000f8e483f */
[----:B------:R-:W-:Y:S01]  /*1940*/  UMOV UR9, 0x80000020 ;  /* 0x8000002000097882 */ /* 0x000fe20000000000 */
[----:B------:R-:W-:-:S03]  /*1950*/  UMOV UR11, 0x80000020 ;  /* 0x80000020000b7882 */ /* 0x000fc60000000000 */
[----:B------:R-:W-:Y:S02]  /*1960*/  UMOV UR8, UR7 ;  /* 0x0000000700087c82 */ /* 0x000fe40008000000 */
[----:B------:R-:W-:Y:S02]  /*1970*/  UMOV UR10, UR12 ;  /* 0x0000000c000a7c82 */ /* 0x000fe40008000000 */
[----:B------:R-:W-:Y:S01]  /*1980*/  HGMMA.64x128x16.F32.BF16 R88, gdesc[UR8], R88, gsb0 ;  /* 0x01e00000085879f0 */ /* 0x000fe20008001858 */
[----:B------:R-:W-:Y:S01]  /*1990*/  UIADD3 UR8, UR7, 0x200, URZ ;  /* 0x0000020007087890 */ /* 0x000fe2000fffe03f */
[----:B------:R-:W-:Y:S01]  /*19a0*/  UMOV UR9, 0x80000020 ;  /* 0x8000002000097882 */ /* 0x000fe20000000000 */
[----:B------:R-:W-:Y:S02]  /*19b0*/  WARPGROUP.DEPBAR.LE gsb0, 0x0 ;  /* 0x00008000000079c5 */ /* 0x000fe40000010000 */
[----:B------:R-:W-:-:S07]  /*19c0*/  WARPGROUP.ARRIVE ;  /* 0x00000000000079c5 */ /* 0x000fce0000000000 */
[----:B------:R-:W-:Y:S01]  /*19d0*/  HGMMA.64x128x16.F32.BF16 R24, gdesc[UR8], R24, gsb0 ;  /* 0x01e00000081879f0 */ /* 0x000fe20008001818 */
        /* <DEDUP_REMOVED lines=14> */
[----:B------:R-:W-:Y:S01]  /*1ac0*/  BPT.TRAP 0x1 ;  /* 0x000000040000795c */ /* 0x000fe20000300000 */
.L_x_27:
[----:B------:R-:W-:-:S13]  /*1ad0*/  ISETP.NE.AND P1, PT, R22, RZ, PT ;  /* 0x000000ff1600720c */ /* 0x000fda0003f25270 */
[----:B01----:R-:W-:-:S05]  /*1ae0*/  @P1 LEA R4, R3, R6, 0x3 ;  /* 0x0000000603041211 */ /* 0x003fca00078e18ff */
[----:B------:R-:W-:-:S05]  /*1af0*/  @P1 VIADD R5, R4, 0x28 ;  /* 0x0000002804051836 */ /* 0x000fca0000000000 */
[----:B------:R-:W-:-:S04]  /*1b00*/  @P1 PRMT R5, R152, 0x654, R5 ;  /* 0x0000065498051816 */ /* 0x000fc80000000005 */
[----:B------:R0:W-:Y:S01]  /*1b10*/  @P1 SYNCS.ARRIVE.TRANS64.RED.A1T0 RZ, [R5+URZ], RZ ;  /* 0x000000ff05ff19a7 */ /* 0x0001e2000810043f */
[----:B------:R-:W-:-:S13]  /*1b20*/  ISETP.GT.U32.AND P1, PT, R19, 0x1, PT ;  /* 0x000000011300780c */ /* 0x000fda0003f24070 */
[----:B0-----:R-:W-:Y:S05]  /*1b30*/  @P1 BRA `(.L_x_28) ;  /* 0x0000000000041947 */ /* 0x001fea0003800000 */
[----:B------:R-:W-:Y:S01]  /*1b40*/  BPT.TRAP 0x1 ;  /* 0x000000040000795c */ /* 0x000fe20000300000 */
.L_x_28:
[----:B------:R-:W-:Y:S01]  /*1b50*/  UIADD3 UR6, UR6, 0x1, URZ ;  /* 0x0000000106067890 */ /* 0x000fe2000fffe03f */
[C---:B------:R-:W-:Y:S01]  /*1b60*/  ISETP.GT.AND P2, PT, R0.reuse, 0x1, PT ;  /* 0x000000010000780c */ /* 0x040fe20003f44270 */
[----:B------:R-:W-:Y:S02]  /*1b70*/  VIADD R3, R3, 0x1 ;  /* 0x0000000103037836 */ /* 0x000fe40000000000 */
[----:B------:R-:W-:Y:S01]  /*1b80*/  UISETP.NE.AND UP0, UPT, UR6, 0x5, UPT ;  /* 0x000000050600788c */ /* 0x000fe2000bf05270 */
[----:B------:R-:W-:Y:S02]  /*1b90*/  VIADD R0, R0, 0xffffffff ;  /* 0xffffffff00007836 */ /* 0x000fe40000000000 */
[C---:B------:R-:W-:Y:S01]  /*1ba0*/  ISETP.NE.AND P1, PT, R3.reuse, 0x5, PT ;  /* 0x000000050300780c */ /* 0x040fe20003f25270 */
[----:B------:R-:W-:Y:S02]  /*1bb0*/  USEL UR7, URZ, 0x1, UP0 ;  /* 0x000000013f077887 */ /* 0x000fe40008000000 */
[----:B------:R-:W-:Y:S01]  /*1bc0*/  USEL UR6, UR6, URZ, UP0 ;  /* 0x0000003f06067287 */ /* 0x000fe20008000000 */
[----:B------:R-:W-:-:S03]  /*1bd0*/  SEL R3, R3, RZ, P1 ;  /* 0x000000ff03037207 */ /* 0x000fc60000800000 */
[----:B------:R-:W-:Y:S01]  /*1be0*/  LOP3.LUT R7, R7, UR7, RZ, 0x3c, !PT ;  /* 0x0000000707077c12 */ /* 0x000fe2000f8e3cff */
[----:B------:R-:W-:Y:S07]  /*1bf0*/  @P2 BRA `(.L_x_29) ;  /* 0xfffffffc00082947 */ /* 0x000fee000383ffff */
.L_x_22:
[----:B------:R-:W3:Y:S02]  /*1c00*/  LDC R0, c[0x0][0x28c] ;  /* 0x0000a300ff007b82 */ /* 0x000ee40000000800 */
[----:B---3--:R-:W-:-:S13]  /*1c10*/  ISETP.GE.AND P1, PT, R0, 0x1, PT ;  /* 0x000000010000780c */ /* 0x008fda0003f26270 */
[----:B------:R-:W-:Y:S05]  /*1c20*/  @!P1 BRA `(.L_x_30) ;  /* 0x0000000000509947 */ /* 0x000fea0003800000 */
[----:B------:R-:W-:Y:S05]  /*1c30*/  @!P0 BRA `(.L_x_31) ;  /* 0x0000000000048947 */ /* 0x000fea0003800000 */
[----:B------:R-:W-:Y:S01]  /*1c40*/  BPT.TRAP 0x1 ;  /* 0x000000040000795c */ /* 0x000fe20000300000 */
.L_x_31:
[----:B------:R-:W-:Y:S01]  /*1c50*/  ISETP.NE.AND P0, PT, R22, RZ, PT ;  /* 0x000000ff1600720c */ /* 0x000fe20003f05270 */
[----:B------:R-:W-:Y:S01]  /*1c60*/  BSSY B0, `(.L_x_32) ;  /* 0x000000e000007945 */ /* 0x000fe20003800000 */
[----:B------:R-:W-:-:S11]  /*1c70*/  ISETP.GT.U32.AND P1, PT, R19, 0x1, PT ;  /* 0x000000011300780c */ /* 0x000fd60003f24070 */
[----:B------:R-:W-:Y:S05]  /*1c80*/  @!P0 BRA `(.L_x_33) ;  /* 0x00000000002c8947 */ /* 0x000fea0003800000 */
[----:B------:R-:W-:-:S04]  /*1c90*/  UISETP.LT.AND UP0, UPT, UR40, 0x1, UPT ;  /* 0x000000012800788c */ /* 0x000fc8000bf01270 */
[----:B------:R-:W-:-:S04]  /*1ca0*/  USEL UR6, UR40, 0x1, UP0 ;  /* 0x0000000128067887 */ /* 0x000fc80008000000 */
[----:B------:R-:W-:-:S04]  /*1cb0*/  UIADD3 UR6, UR39, UR40, -UR6 ;  /* 0x0000002827067290 */ /* 0x000fc8000fffe806 */
[----:B------:R-:W-:-:S04]  /*1cc0*/  UIMAD.WIDE.U32 UR4, UR6, -0x33333333, URZ ;  /* 0xcccccccd060478a5 */ /* 0x000fc8000f8e003f */
[----:B------:R-:W-:-:S04]  /*1cd0*/  USHF.R.U32.HI UR4, URZ, 0x2, UR5 ;  /* 0x000000023f047899 */ /* 0x000fc80008011605 */
[----:B------:R-:W-:-:S06]  /*1ce0*/  UIMAD UR6, UR4, -0x5, UR6 ;  /* 0xfffffffb040678a4 */ /* 0x000fcc000f8e0206 */
[----:B------:R-:W-:-:S04]  /*1cf0*/  IMAD.U32 R3, RZ, RZ, UR6 ;  /* 0x00000006ff037e24 */ /* 0x000fc8000f8e00ff */
[----:B------:R-:W-:-:S04]  /*1d00*/  IMAD R0, R3, 0x8, R6 ;  /* 0x0000000803007824 */ /* 0x000fc800078e0206 */
[----:B------:R-:W-:-:S05]  /*1d10*/  VIADD R3, R0, 0x28 ;  /* 0x0000002800037836 */ /* 0x000fca0000000000 */
[----:B------:R-:W-:-:S04]  /*1d20*/  PRMT R3, R152, 0x654, R3 ;  /* 0x0000065498037816 */ /* 0x000fc80000000003 */
[----:B------:R3:W-:Y:S03]  /*1d30*/  SYNCS.ARRIVE.TRANS64.RED.A1T0 RZ, [R3+URZ], RZ ;  /* 0x000000ff03ff79a7 */ /* 0x0007e6000810043f */
.L_x_33:
[----:B------:R-:W-:Y:S05]  /*1d40*/  BSYNC B0 ;  /* 0x0000000000007941 */ /* 0x000fea0003800000 */
.L_x_32:
[----:B------:R-:W-:Y:S05]  /*1d50*/  @P1 BRA `(.L_x_30) ;  /* 0x0000000000041947 */ /* 0x000fea0003800000 */
[----:B------:R-:W-:Y:S01]  /*1d60*/  BPT.TRAP 0x1 ;  /* 0x000000040000795c */ /* 0x000fe20000300000 */
.L_x_30:
[----:B------:R-:W4:Y:S01]  /*1d70*/  LDC R6, c[0x0][0x288] ;  /* 0x0000a200ff067b82 */ /* 0x000f220000000800 */
[--C-:B------:R-:W-:Y:S01]  /*1d80*/  SHF.R.U32.HI R0, RZ, 0x2, R18.reuse ;  /* 0x00000002ff007819 */ /* 0x100fe20000011612 */
[----:B------:R-:W-:Y:S01]  /*1d90*/  IMAD.SHL.U32 R13, R154, 0x80, RZ ;  /* 0x000000809a0d7824 */ /* 0x000fe200078e00ff */
[----:B01----:R-:W-:Y:S01]  /*1da0*/  SHF.R.U32.HI R5, RZ, 0x7, R18 ;  /* 0x00000007ff057819 */ /* 0x003fe20000011612 */
[----:B------:R-:W-:Y:S01]  /*1db0*/  UIADD3 UR39, UR40, UR39, URZ ;  /* 0x0000002728277290 */ /* 0x000fe2000fffe03f */
[----:B------:R-:W-:Y:S01]  /*1dc0*/  LOP3.LUT R4, R18, 0x60, RZ, 0xc0, !PT ;  /* 0x0000006012047812 */ /* 0x000fe200078ec0ff */
[----:B------:R-:W-:Y:S01]  /*1dd0*/  ULDC UR7, c[0x0][0x284] ;  /* 0x0000a10000077ab9 */ /* 0x000fe20000000800 */
[----:B---3--:R-:W-:Y:S01]  /*1de0*/  LOP3.LUT R3, R0, 0x7, RZ, 0xc0, !PT ;  /* 0x0000000700037812 */ /* 0x008fe200078ec0ff */
[----:B------:R-:W-:Y:S01]  /*1df0*/  UISETP.GT.U32.AND UP0, UPT, UR39, 0x4, UPT ;  /* 0x000000042700788c */ /* 0x000fe2000bf04070 */
[----:B------:R-:W-:Y:S01]  /*1e00*/  LOP3.LUT R0, R5, 0x1, RZ, 0xc0, !PT ;  /* 0x0000000105007812 */ /* 0x000fe200078ec0ff */
[----:B------:R-:W-:Y:S01]  /*1e10*/  UISETP.GE.U32.AND UP1, UPT, UR40, 0x5, UPT ;  /* 0x000000052800788c */ /* 0x000fe2000bf26070 */
[----:B------:R-:W-:Y:S01]  /*1e20*/  SHF.R.U32.HI R10, RZ, 0x1, R4 ;  /* 0x00000001ff0a7819 */ /* 0x000fe20000011604 */
[----:B------:R-:W-:Y:S01]  /*1e30*/  UISETP.LT.U32.AND UP0, UPT, UR40, 0x5, UP0 ;  /* 0x000000052800788c */ /* 0x000fe20008701070 */
[----:B------:R-:W-:Y:S01]  /*1e40*/  LOP3.LUT R4, R18, 0x3, RZ, 0xc0, !PT ;  /* 0x0000000312047812 */ /* 0x000fe200078ec0ff */
[----:B------:R-:W-:Y:S01]  /*1e50*/  IMAD.SHL.U32 R8, R0, 0x40, RZ ;  /* 0x0000004000087824 */ /* 0x000fe200078e00ff */
[----:B------:R-:W-:Y:S01]  /*1e60*/  IADD3 R5, RZ, -R10, -R3 ;  /* 0x8000000aff057210 */ /* 0x000fe20007ffe803 */
[----:B------:R-:W-:Y:S01]  /*1e70*/  ULDC.64 UR8, c[0x0][0x5d0] ;  /* 0x0001740000087ab9 */ /* 0x000fe20000000a00 */
[----:B------:R-:W-:Y:S01]  /*1e80*/  SHF.R.S32.HI R21, RZ, 0x1f, R23 ;  /* 0x0000001fff157819 */ /* 0x000fe20000011417 */
[----:B------:R-:W-:Y:S01]  /*1e90*/  UIMAD.WIDE.U32 UR4, UR39, -0x33333333, URZ ;  /* 0xcccccccd270478a5 */ /* 0x000fe2000f8e003f */
[----:B--2---:R-:W-:Y:S01]  /*1ea0*/  LOP3.LUT R157, R8, 0x40, R3, 0xe2, !PT ;  /* 0x00000040089d7812 */ /* 0x004fe200078ee203 */
[----:B------:R-:W-:Y:S01]  /*1eb0*/  IMAD R3, R0, -0x40, R5 ;  /* 0xffffffc000037824 */ /* 0x000fe200078e0205 */
[----:B------:R-:W-:Y:S01]  /*1ec0*/  USEL UR6, URZ, 0x1, !UP0 ;  /* 0x000000013f067887 */ /* 0x000fe2000c000000 */
[----:B------:R-:W-:Y:S01]  /*1ed0*/  IMAD.SHL.U32 R0, R153, 0x100, RZ ;  /* 0x0000010099007824 */ /* 0x000fe200078e00ff */
[----:B------:R-:W-:Y:S01]  /*1ee0*/  USHF.R.U32.HI UR4, URZ, 0x2, UR5 ;  /* 0x000000023f047899 */ /* 0x000fe20008011605 */
[----:B----4-:R-:W-:Y:S01]  /*1ef0*/  IMAD R12, R4, -0x2, R6 ;  /* 0xfffffffe040c7824 */ /* 0x010fe200078e0206 */
[----:B------:R-:W-:Y:S01]  /*1f00*/  ISETP.GE.AND P0, PT, R13, R6, PT ;  /* 0x000000060d00720c */ /* 0x000fe20003f06270 */
[----:B------:R-:W-:Y:S01]  /*1f10*/  IMAD.SHL.U32 R6, R18, 0x2, RZ ;  /* 0x0000000212067824 */ /* 0x000fe200078e00ff */
[----:B------:R-:W-:Y:S01]  /*1f20*/  ULOP3.LUT UR38, UR38, UR6, URZ, 0x3c, !UPT ;  /* 0x0000000626267292 */ /* 0x000fe2000f8e3c3f */
[----:B------:R-:W-:Y:S01]  /*1f30*/  IMAD R4, R21, UR8, RZ ;  /* 0x0000000815047c24 */ /* 0x000fe2000f8e02ff */
[C---:B------:R-:W-:Y:S01]  /*1f40*/  ISETP.GE.OR P0, PT, R0.reuse, UR7, P0 ;  /* 0x0000000700007c0c */ /* 0x040fe20008706670 */
[----:B------:R-:W-:Y:S01]  /*1f50*/  IMAD.WIDE R8, R153, 0x100, RZ ;  /* 0x0000010099087825 */ /* 0x000fe200078e02ff */
[----:B------:R-:W-:Y:S01]  /*1f60*/  LOP3.LUT R6, R13, 0x6, R6, 0xf8, !PT ;  /* 0x000000060d067812 */ /* 0x000fe200078ef806 */
[----:B------:R-:W-:Y:S01]  /*1f70*/  UIMAD UR39, UR4, -0x5, UR39 ;  /* 0xfffffffb042778a4 */ /* 0x000fe2000f8e0227 */
[----:B------:R-:W-:Y:S01]  /*1f80*/  IADD3 R3, -R0, UR7, R3 ;  /* 0x0000000700037c10 */ /* 0x000fe2000fffe103 */
[----:B------:R-:W-:Y:S01]  /*1f90*/  IMAD R11, R23, UR9, R4 ;  /* 0x00000009170b7c24 */ /* 0x000fe2000f8e0204 */
[----:B------:R-:W-:Y:S01]  /*1fa0*/  SHF.R.S32.HI R7, RZ, 0x1f, R6 ;  /* 0x0000001fff077819 */ /* 0x000fe20000011406 */
[----:B------:R-:W-:Y:S01]  /*1fb0*/  @UP1 ULOP3.LUT UR38, UR38, 0x1, UR4, 0x78, !UPT ;  /* 0x0000000126261892 */ /* 0x000fe2000f8e7804 */
[----:B------:R-:W-:Y:S01]  /*1fc0*/  LOP3.LUT R157, R8, R157, R10, 0xfe, !PT ;  /* 0x0000009d089d7212 */ /* 0x000fe200078efe0a */
[----:B------:R-:W-:Y:S01]  /*1fd0*/  IMAD.MOV.U32 R153, RZ, RZ, -0x1 ;  /* 0xffffffffff997424 */ /* 0x000fe200078e00ff */
[----:B------:R-:W-:Y:S01]  /*1fe0*/  IADD3 R0, -R13, R12, RZ ;  /* 0x0000000c0d007210 */ /* 0x000fe20007ffe1ff */
[----:B------:R-:W-:-:S04]  /*1ff0*/  IMAD.WIDE.U32 R4, R23, UR8, R6 ;  /* 0x0000000817047c25 */ /* 0x000fc8000f8e0006 */
[----:B------:R-:W-:Y:S02]  /*2000*/  IMAD.IADD R11, R5, 0x1, R11 ;  /* 0x00000001050b7824 */ /* 0x000fe400078e020b */
[----:B------:R-:W-:Y:S01]  /*2010*/  IMAD.MOV.U32 R10, RZ, RZ, R4 ;  /* 0x000000ffff0a7224 */ /* 0x000fe200078e0004 */
[----:B------:R-:W-:Y:S06]  /*2020*/  @P0 BRA `(.L_x_34) ;  /* 0x0000008400680947 */ /* 0x000fec0003800000 */
[----:B------:R-:W0:Y:S01]  /*2030*/  LDC.64 R4, c[0x0][0x5c8] ;  /* 0x00017200ff047b82 */ /* 0x000e220000000a00 */
[----:B-----5:R-:W-:Y:S01]  /*2040*/  FSETP.NEU.AND P0, PT, R156, RZ, PT ;  /* 0x000000ff9c00720b */ /* 0x020fe20003f0d000 */
[----:B------:R-:W-:Y:S01]  /*2050*/  BSSY B0, `(.L_x_34) ;  /* 0x0000857000007945 */ /* 0x000fe20003800000 */
[----:B------:R-:W-:-:S04]  /*2060*/  ISETP.GT.AND P3, PT, R3, RZ, PT ;  /* 0x000000ff0300720c */ /* 0x000fc80003f64270 */
[----:B------:R-:W-:Y:S01]  /*2070*/  ISETP.GT.AND P1, PT, R0, RZ, P3 ;  /* 0x000000ff0000720c */ /* 0x000fe20001f24270 */
[-C--:B0-----:R-:W-:Y:S02]  /*2080*/  IMAD R12, R9, R4.reuse, RZ ;  /* 0x00000004090c7224 */ /* 0x081fe400078e02ff */
[----:B------:R-:W-:-:S04]  /*2090*/  IMAD.WIDE.U32 R168, R157, R4, R10 ;  /* 0x000000049da87225 */ /* 0x000fc800078e000a */
[----:B------:R-:W-:-:S04]  /*20a0*/  IMAD R11, R157, R5, R12 ;  /* 0x000000059d0b7224 */ /* 0x000fc800078e020c */
[----:B------:R-:W-:Y:S01]  /*20b0*/  IMAD.IADD R167, R169, 0x1, R11 ;  /* 0x00000001a9a77824 */ /* 0x000fe200078e020b */
[----:B------:R-:W-:Y:S06]  /*20c0*/  @!P0 BRA `(.L_x_35) ;  /* 0x0000006000088947 */ /* 0x000fec0003800000 */
[----:B------:R-:W0:Y:S01]  /*20d0*/  LDC.64 R12, c[0x0][0x5b8] ;  /* 0x00016e00ff0c7b82 */ /* 0x000e220000000a00 */
[----:B------:R-:W-:-:S07]  /*20e0*/  ULDC.64 UR4, c[0x0][0x5c0] ;  /* 0x0001700000047ab9 */ /* 0x000fce0000000a00 */
[----:B------:R-:W1:Y:S08]  /*20f0*/  LDC.64 R14, c[0x0][0x5b0] ;  /* 0x00016c00ff0e7b82 */ /* 0x000e700000000a00 */
[----:B------:R-:W2:Y:S01]  /*2100*/  LDC.64 R10, c[0x0][0x5a8] ;  /* 0x00016a00ff0a7b82 */ /* 0x000ea20000000a00 */
[----:B0-----:R-:W-:-:S04]  /*2110*/  IMAD R20, R21, R12, RZ ;  /* 0x0000000c15147224 */ /* 0x001fc800078e02ff */
[C---:B------:R-:W-:Y:S02]  /*2120*/  IMAD R13, R23.reuse, R13, R20 ;  /* 0x0000000d170d7224 */ /* 0x040fe400078e0214 */
[----:B------:R-:W-:-:S04]  /*2130*/  IMAD.WIDE.U32 R20, R23, R12, R6 ;  /* 0x0000000c17147225 */ /* 0x000fc800078e0006 */
[-C--:B-1----:R-:W-:Y:S02]  /*2140*/  IMAD R154, R9, R14.reuse, RZ ;  /* 0x0000000e099a7224 */ /* 0x082fe400078e02ff */
[----:B------:R-:W-:Y:S02]  /*2150*/  IMAD.IADD R159, R21, 0x1, R13 ;  /* 0x00000001159f7824 */ /* 0x000fe400078e020d */
[----:B------:R-:W-:Y:S02]  /*2160*/  IMAD.MOV.U32 R158, RZ, RZ, R20 ;  /* 0x000000ffff9e7224 */ /* 0x000fe400078e0014 */
[C---:B------:R-:W-:Y:S02]  /*2170*/  IMAD R169, R157.reuse, R15, R154 ;  /* 0x0000000f9da97224 */ /* 0x040fe400078e029a */
[----:B------:R-:W-:-:S04]  /*2180*/  IMAD.WIDE.U32 R160, R157, R14, R158 ;  /* 0x0000000e9da07225 */ /* 0x000fc800078e009e */
[----:B------:R-:W-:Y:S01]  /*2190*/  IMAD.IADD R154, R161, 0x1, R169 ;  /* 0x00000001a19a7824 */ /* 0x000fe200078e02a9 */
[----:B--2---:R-:W-:-:S04]  /*21a0*/  LEA R162, P0, R160, R10, 0x1 ;  /* 0x0000000aa0a27211 */ /* 0x004fc800078008ff */
[----:B------:R-:W-:-:S05]  /*21b0*/  LEA.HI.X R163, R160, R11, R154, 0x1, P0 ;  /* 0x0000000ba0a37211 */ /* 0x000fca00000f0c9a */
[----:B------:R-:W2:Y:S01]  /*21c0*/  @P1 LDG.E.LTC128B.U16 R154, desc[UR36][R162.64] ;  /* 0x00000024a29a1981 */ /* 0x000ea2000c1e1520 */
[----:B------:R-:W-:Y:S01]  /*21d0*/  IMAD.WIDE.U32 R164, R157, R14, R6 ;  /* 0x0000000e9da47225 */ /* 0x000fe200078e0006 */
[----:B------:R-:W-:Y:S01]  /*21e0*/  ISETP.GT.AND P2, PT, R0, 0x1, P3 ;  /* 0x000000010000780c */ /* 0x000fe20001f44270 */
[----:B------:R-:W-:Y:S01]  /*21f0*/  BSSY B1, `(.L_x_36) ;  /* 0x0000012000017945 */ /* 0x000fe20003800000 */
[----:B------:R-:W-:Y:S01]  /*2200*/  LEA R160, P0, R168, UR4, 0x1 ;  /* 0x00000004a8a07c11 */ /* 0x000fe2000f8008ff */
[----:B------:R-:W-:Y:S02]  /*2210*/  IMAD.IADD R165, R169, 0x1, R165 ;  /* 0x00000001a9a57824 */ /* 0x000fe400078e02a5 */
[----:B------:R-:W-:-:S04]  /*2220*/  IMAD.WIDE.U32 R164, R23, R12, R164 ;  /* 0x0000000c17a47225 */ /* 0x000fc800078e00a4 */
[----:B--2---:R-:W-:-:S04]  /*2230*/  IMAD.U32 R161, R154, 0x10000, RZ ;  /* 0x000100009aa17824 */ /* 0x004fc800078e00ff */
[----:B------:R-:W-:-:S04]  /*2240*/  FMUL R161, R161, R156 ;  /* 0x0000009ca1a17220 */ /* 0x000fc80000400000 */
[----:B------:R-:W-:Y:S01]  /*2250*/  FFMA R161, R88, R155, R161 ;  /* 0x0000009b58a17223 */ /* 0x000fe200000000a1 */
[----:B------:R-:W-:-:S04]  /*2260*/  IMAD.IADD R88, R13, 0x1, R165 ;  /* 0x000000010d587824 */ /* 0x000fc800078e02a5 */
[----:B------:R-:W-:Y:S02]  /*2270*/  F2FP.BF16.F32.PACK_AB R163, RZ, R161 ;  /* 0x000000a1ffa3723e */ /* 0x000fe400000010ff */
[----:B------:R-:W-:Y:S02]  /*2280*/  LEA.HI.X R161, R168, UR5, R167, 0x1, P0 ;  /* 0x00000005a8a17c11 */ /* 0x000fe400080f0ca7 */
[----:B------:R-:W-:Y:S02]  /*2290*/  PRMT R165, R163, 0x7610, R165 ;  /* 0x00007610a3a57816 */ /* 0x000fe400000000a5 */
[----:B------:R-:W-:-:S03]  /*22a0*/  LEA R162, P0, R164, R10, 0x1 ;  /* 0x0000000aa4a27211 */ /* 0x000fc600078008ff */
[----:B------:R0:W-:Y:S01]  /*22b0*/  @P1 STG.E.U16 desc[UR36][R160.64], R165 ;  /* 0x000000a5a0001986 */ /* 0x0001e2000c101524 */
[----:B------:R-:W-:Y:S01]  /*22c0*/  LEA.HI.X R163, R164, R11, R88, 0x1, P0 ;  /* 0x0000000ba4a37211 */ /* 0x000fe200000f0c58 */
[C---:B------:R-:W-:Y:S01]  /*22d0*/  IMAD.SHL.U32 R164, R14.reuse, 0x8, RZ ;  /* 0x000000080ea47824 */ /* 0x040fe200078e00ff */
[----:B0-----:R-:W-:Y:S01]  /*22e0*/  SHF.L.U64.HI R165, R14, 0x3, R15 ;  /* 0x000000030ea57819 */ /* 0x001fe2000001020f */
[----:B------:R-:W-:Y:S06]  /*22f0*/  @!P2 BRA `(.L_x_37) ;  /* 0x000000000004a947 */ /* 0x000fec0003800000 */
[----:B------:R0:W5:Y:S02]  /*2300*/  LDG.E.LTC128B.U16 R154, desc[UR36][R162.64+0x2] ;  /* 0x00000224a29a7981 */ /* 0x000164000c1e1520 */
.L_x_37:
[----:B------:R-:W-:Y:S05]  /*2310*/  BSYNC B1 ;  /* 0x0000000000017941 */ /* 0x000fea0003800000 */
.L_x_36:
[----:B-----5:R-:W-:Y:S01]  /*2320*/  IMAD.U32 R167, R154, 0x10000, RZ ;  /* 0x000100009aa77824 */ /* 0x020fe200078e00ff */
[----:B------:R-:W-:Y:S01]  /*2330*/  ISETP.GT.AND P0, PT, R3, 0x8, PT ;  /* 0x000000080300780c */ /* 0x000fe20003f04270 */
[----:B------:R-:W-:-:S04]  /*2340*/  IMAD.WIDE.U32 R172, R157, R14, R164 ;  /* 0x0000000e9dac7225 */ /* 0x000fc800078e00a4 */
[----:B------:R-:W-:Y:S01]  /*2350*/  FMUL R88, R167, R156 ;  /* 0x0000009ca7587220 */ /* 0x000fe20000400000 */
[----:B------:R-:W-:Y:S02]  /*2360*/  ISETP.GT.AND P1, PT, R0, RZ, P0 ;  /* 0x000000ff0000720c */ /* 0x000fe40000724270 */
[----:B------:R-:W-:Y:S01]  /*2370*/  IADD3 R171, R169, R173, RZ ;  /* 0x000000ada9ab7210 */ /* 0x000fe20007ffe0ff */
[----:B------:R-:W-:Y:S01]  /*2380*/  FFMA R89, R89, R155, R88 ;  /* 0x0000009b59597223 */ /* 0x000fe20000000058 */
[----:B------:R-:W-:-:S04]  /*2390*/  IADD3 R167, P4, R20, R172, RZ ;  /* 0x000000ac14a77210 */ /* 0x000fc80007f9e0ff */
[----:B------:R-:W-:Y:S01]  /*23a0*/  F2FP.BF16.F32.PACK_AB R169, RZ, R89 ;  /* 0x00000059ffa9723e */ /* 0x000fe200000010ff */
[----:B------:R-:W-:Y:S01]  /*23b0*/  IMAD.X R168, R171, 0x1, R159, P4 ;  /* 0x00000001aba87824 */ /* 0x000fe200020e069f */
[----:B------:R-:W-:-:S04]  /*23c0*/  LEA R88, P4, R167, R10, 0x1 ;  /* 0x0000000aa7587211 */ /* 0x000fc800078808ff */
[--C-:B------:R-:W-:Y:S02]  /*23d0*/  LEA.HI.X R89, R167, R11, R168.reuse, 0x1, P4 ;  /* 0x0000000ba7597211 */ /* 0x100fe400020f0ca8 */
[----:B------:R-:W-:-:S05]  /*23e0*/  PRMT R168, R169, 0x7610, R168 ;  /* 0x00007610a9a87816 */ /* 0x000fca00000000a8 */
[----:B------:R1:W-:Y:S04]  /*23f0*/  @P2 STG.E.U16 desc[UR36][R160.64+0x2], R168 ;  /* 0x000002a8a0002986 */ /* 0x0003e8000c101524 */
[----:B------:R2:W3:Y:S01]  /*2400*/  @P1 LDG.E.LTC128B.U16 R154, desc[UR36][R88.64] ;  /* 0x00000024589a1981 */ /* 0x0004e2000c1e1520 */
[----:B------:R-:W-:Y:S01]  /*2410*/  IMAD.SHL.U32 R167, R4, 0x10, RZ ;  /* 0x0000001004a77824 */ /* 0x000fe200078e00ff */
[----:B------:R-:W-:Y:S01]  /*2420*/  IADD3 R172, P2, R6, R172, RZ ;  /* 0x000000ac06ac7210 */ /* 0x000fe20007f5e0ff */
[----:B------:R-:W-:Y:S03]  /*2430*/  BSSY B1, `(.L_x_38) ;  /* 0x0000011000017945 */ /* 0x000fe60003800000 */
[----:B------:R-:W-:Y:S01]  /*2440*/  IADD3 R170, P4, R167, R160, RZ ;  /* 0x000000a0a7aa7210 */ /* 0x000fe20007f9e0ff */
[----:B------:R-:W-:Y:S01]  /*2450*/  IMAD.X R173, R7, 0x1, R171, P2 ;  /* 0x0000000107ad7824 */ /* 0x000fe200010e06ab */
[----:B------:R-:W-:Y:S01]  /*2460*/  ISETP.GT.AND P2, PT, R0, 0x1, P0 ;  /* 0x000000010000780c */ /* 0x000fe20000744270 */
[----:B------:R-:W-:-:S04]  /*2470*/  IMAD.WIDE.U32 R172, R23, R12, R172 ;  /* 0x0000000c17ac7225 */ /* 0x000fc800078e00ac */
[----:B-1----:R-:W-:Y:S01]  /*2480*/  IMAD.IADD R168, R13, 0x1, R173 ;  /* 0x000000010da87824 */ /* 0x002fe200078e02ad */
[----:B--2---:R-:W-:-:S04]  /*2490*/  LEA R88, P5, R172, R10, 0x1 ;  /* 0x0000000aac587211 */ /* 0x004fc800078a08ff */
[----:B------:R-:W-:Y:S01]  /*24a0*/  LEA.HI.X R89, R172, R11, R168, 0x1, P5 ;  /* 0x0000000bac597211 */ /* 0x000fe200028f0ca8 */
[----:B---3--:R-:W-:-:S04]  /*24b0*/  IMAD.U32 R169, R154, 0x10000, RZ ;  /* 0x000100009aa97824 */ /* 0x008fc800078e00ff */
[----:B------:R-:W-:-:S04]  /*24c0*/  FMUL R169, R169, R156 ;  /* 0x0000009ca9a97220 */ /* 0x000fc80000400000 */
[----:B------:R-:W-:Y:S01]  /*24d0*/  FFMA R90, R90, R155, R169 ;  /* 0x0000009b5a5a7223 */ /* 0x000fe200000000a9 */
[----:B------:R-:W-:-:S04]  /*24e0*/  SHF.L.U64.HI R169, R4, 0x4, R5 ;  /* 0x0000000404a97819 */ /* 0x000fc80000010205 */
[----:B------:R-:W-:Y:S01]  /*24f0*/  F2FP.BF16.F32.PACK_AB R90, RZ, R90 ;  /* 0x0000005aff5a723e */ /* 0x000fe200000010ff */
[----:B------:R-:W-:-:S05]  /*2500*/  IMAD.X R171, R169, 0x1, R161, P4 ;  /* 0x00000001a9ab7824 */ /* 0x000fca00020e06a1 */
[----:B------:R1:W-:Y:S01]  /*2510*/  @P1 STG.E.U16 desc[UR36][R170.64], R90 ;  /* 0x0000005aaa001986 */ /* 0x0003e2000c101524 */
[----:B------:R-:W-:Y:S05]  /*2520*/  @!P2 BRA `(.L_x_39) ;  /* 0x000000000004a947 */ /* 0x000fea0003800000 */
[----:B------:R2:W5:Y:S02]  /*2530*/  LDG.E.LTC128B.U16 R154, desc[UR36][R88.64+0x2] ;  /* 0x00000224589a7981 */ /* 0x000564000c1e1520 */
.L_x_39:
[----:B------:R-:W-:Y:S05]  /*2540*/  BSYNC B1 ;  /* 0x0000000000017941 */ /* 0x000fea0003800000 */
.L_x_38:
[----:B-----5:R-:W-:Y:S01]  /*2550*/  IMAD.U32 R173, R154, 0x10000, RZ ;  /* 0x000100009aad7824 */ /* 0x020fe200078e00ff */
[----:B------:R-:W-:Y:S01]  /*2560*/  ISETP.GT.AND P1, PT, R0, 0x8, P3 ;  /* 0x000000080000780c */ /* 0x000fe20001f24270 */
[----:B------:R-:W-:Y:S02]  /*2570*/  BSSY B1, `(.L_x_40) ;  /* 0x000000a000017945 */ /* 0x000fe40003800000 */
[----:B-1----:R-:W-:-:S04]  /*2580*/  FMUL R90, R173, R156 ;  /* 0x0000009cad5a7220 */ /* 0x002fc80000400000 */
[----:B------:R-:W-:Y:S01]  /*2590*/  FFMA R90, R91, R155, R90 ;  /* 0x0000009b5b5a7223 */ /* 0x000fe2000000005a */
[----:B------:R-:W-:-:S04]  /*25a0*/  @P2 IMAD.MOV.U32 R91, RZ, RZ, R171 ;  /* 0x000000ffff5b2224 */ /* 0x000fc800078e00ab */
[----:B------:R-:W-:-:S04]  /*25b0*/  F2FP.BF16.F32.PACK_AB R90, RZ, R90 ;  /* 0x0000005aff5a723e */ /* 0x000fc800000010ff */
[----:B------:R-:W-:Y:S01]  /*25c0*/  PRMT R168, R90, 0x7610, R168 ;  /* 0x000076105aa87816 */ /* 0x000fe200000000a8 */
[----:B------:R-:W-:-:S05]  /*25d0*/  @P2 IMAD.MOV.U32 R90, RZ, RZ, R170 ;  /* 0x000000ffff5a2224 */ /* 0x000fca00078e00aa */
[----:B------:R1:W-:Y:S01]  /*25e0*/  @P2 STG.E.U16 desc[UR36][R90.64+0x2], R168 ;  /* 0x000002a85a002986 */ /* 0x0003e2000c101524 */
[----:B------:R-:W-:Y:S05]  /*25f0*/  @!P1 BRA `(.L_x_41) ;  /* 0x0000000000049947 */ /* 0x000fea0003800000 */
[----:B------:R3:W5:Y:S02]  /*2600*/  LDG.E.LTC128B.U16 R154, desc[UR36][R162.64+0x10] ;  /* 0x00001024a29a7981 */ /* 0x000764000c1e1520 */
.L_x_41:
[----:B------:R-:W-:Y:S05]  /*2610*/  BSYNC B1 ;  /* 0x0000000000017941 */ /* 0x000fea0003800000 */
.L_x_40:
[----:B-1---5:R-:W-:Y:S01]  /*2620*/  IMAD.U32 R91, R154, 0x10000, RZ ;  /* 0x000100009a5b7824 */ /* 0x022fe200078e00ff */
[----:B------:R-:W-:Y:S01]  /*2630*/  ISETP.GT.AND P2, PT, R0, 0x9, P3 ;  /* 0x000000090000780c */ /* 0x000fe20001f44270 */
[----:B------:R-:W-:Y:S01]  /*2640*/  @P1 IMAD.MOV.U32 R90, RZ, RZ, R160 ;  /* 0x000000ffff5a1224 */ /* 0x000fe200078e00a0 */
[----:B------:R-:W-:Y:S01]  /*2650*/  BSSY B1, `(.L_x_42) ;  /* 0x0000009000017945 */ /* 0x000fe20003800000 */
[----:B------:R-:W-:-:S04]  /*2660*/  FMUL R91, R91, R156 ;  /* 0x0000009c5b5b7220 */ /* 0x000fc80000400000 */
[----:B------:R-:W-:-:S05]  /*2670*/  FFMA R91, R92, R155, R91 ;  /* 0x0000009b5c5b7223 */ /* 0x000fca000000005b */
[----:B------:R-:W-:-:S04]  /*2680*/  F2FP.BF16.F32.PACK_AB R91, RZ, R91 ;  /* 0x0000005bff5b723e */ /* 0x000fc800000010ff */
[----:B------:R-:W-:Y:S02]  /*2690*/  PRMT R92, R91, 0x7610, R92 ;  /* 0x000076105b5c7816 */ /* 0x000fe4000000005c */
[----:B------:R-:W-:-:S05]  /*26a0*/  @P1 MOV R91, R161 ;  /* 0x000000a1005b1202 */ /* 0x000fca0000000f00 */
[----:B------:R1:W-:Y:S01]  /*26b0*/  @P1 STG.E.U16 desc[UR36][R90.64+0x10], R92 ;  /* 0x0000105c5a001986 */ /* 0x0003e2000c101524 */
[----:B------:R-:W-:Y:S05]  /*26c0*/  @!P2 BRA `(.L_x_43) ;  /* 0x000000000004a947 */ /* 0x000fea0003800000 */
[----:B------:R4:W5:Y:S02]  /*26d0*/  LDG.E.LTC128B.U16 R154, desc[UR36][R162.64+0x12] ;  /* 0x00001224a29a7981 */ /* 0x000964000c1e1520 */
.L_x_43:
[----:B------:R-:W-:Y:S05]  /*26e0*/  BSYNC B1 ;  /* 0x0000000000017941 */ /* 0x000fea0003800000 */
.L_x_42:
[----:B-1---5:R-:W-:Y:S01]  /*26f0*/  IMAD.U32 R91, R154, 0x10000, RZ ;  /* 0x000100009a5b7824 */ /* 0x022fe200078e00ff */
[----:B------:R-:W-:Y:S01]  /*2700*/  ISETP.GT.AND P1, PT, R0, 0x8, P0 ;  /* 0x000000080000780c */ /* 0x000fe20000724270 */
[----:B------:R-:W-:Y:S02]  /*2710*/  BSSY B1, `(.L_x_44) ;  /* 0x000000a000017945 */ /* 0x000fe40003800000 */
[----:B------:R-:W-:Y:S01]  /*2720*/  FMUL R90, R91, R156 ;  /* 0x0000009c5b5a7220 */ /* 0x000fe20000400000 */
[----:B------:R-:W-:-:S03]  /*2730*/  @P2 IMAD.MOV.U32 R91, RZ, RZ, R161 ;  /* 0x000000ffff5b2224 */ /* 0x000fc600078e00a1 */
[----:B------:R-:W-:-:S05]  /*2740*/  FFMA R90, R93, R155, R90 ;  /* 0x0000009b5d5a7223 */ /* 0x000fca000000005a */
[----:B------:R-:W-:-:S04]  /*2750*/  F2FP.BF16.F32.PACK_AB R90, RZ, R90 ;  /* 0x0000005aff5a723e */ /* 0x000fc800000010ff */
[----:B------:R-:W-:Y:S01]  /*2760*/  PRMT R92, R90, 0x7610, R92 ;  /* 0x000076105a5c7816 */ /* 0x000fe2000000005c */
[----:B------:R-:W-:-:S05]  /*2770*/  @P2 IMAD.MOV.U32 R90, RZ, RZ, R160 ;  /* 0x000000ffff5a2224 */ /* 0x000fca00078e00a0 */
[----:B------:R1:W-:Y:S01]  /*2780*/  @P2 STG.E.U16 desc[UR36][R90.64+0x12], R92 ;  /* 0x0000125c5a002986 */ /* 0x0003e2000c101524 */
[----:B------:R-:W-:Y:S05]  /*2790*/  @!P1 BRA `(.L_x_45) ;  /* 0x0000000000049947 */ /* 0x000fea0003800000 */
[----:B------:R0:W5:Y:S02]  /*27a0*/  LDG.E.LTC128B.U16 R154, desc[UR36][R88.64+0x10] ;  /* 0x00001024589a7981 */ /* 0x000164000c1e1520 */
.L_x_45:
[----:B------:R-:W-:Y:S05]  /*27b0*/  BSYNC B1 ;  /* 0x0000000000017941 */ /* 0x000fea0003800000 */
.L_x_44:
[----:B-1---5:R-:W-:Y:S01]  /*27c0*/  IMAD.U32 R91, R154, 0x10000, RZ ;  /* 0x000100009a5b7824 */ /* 0x022fe200078e00ff */
[----:B------:R-:W-:Y:S01]  /*27d0*/  ISETP.GT.AND P2, PT, R0, 0x9, P0 ;  /* 0x000000090000780c */ /* 0x000fe20000744270 */
[----:B------:R-:W-:Y:S01]  /*27e0*/  @P1 IMAD.MOV.U32 R90, RZ, RZ, R170 ;  /* 0x000000ffff5a1224 */ /* 0x000fe200078e00aa */
[----:B------:R-:W-:Y:S01]  /*27f0*/  BSSY B1, `(.L_x_46) ;  /* 0x0000009000017945 */ /* 0x000fe20003800000 */
[----:B------:R-:W-:-:S04]  /*2800*/  FMUL R91, R91, R156 ;  /* 0x0000009c5b5b7220 */ /* 0x000fc80000400000 */
[----:B------:R-:W-:-:S05]  /*2810*/  FFMA R91, R94, R155, R91 ;  /* 0x0000009b5e5b7223 */ /* 0x000fca000000005b */
[----:B------:R-:W-:-:S04]  /*2820*/  F2FP.BF16.F32.PACK_AB R91, RZ, R91 ;  /* 0x0000005bff5b723e */ /* 0x000fc800000010ff */
[----:B------:R-:W-:Y:S01]  /*2830*/  PRMT R92, R91, 0x7610, R92 ;  /* 0x000076105b5c7816 */ /* 0x000fe2000000005c */
[----:B------:R-:W-:-:S05]  /*2840*/  @P1 IMAD.MOV.U32 R91, RZ, RZ, R171 ;  /* 0x000000ffff5b1224 */ /* 0x000fca00078e00ab */
[----:B------:R1:W-:Y:S01]  /*2850*/  @P1 STG.E.U16 desc[UR36][R90.64+0x10], R92 ;  /* 0x0000105c5a001986 */ /* 0x0003e2000c101524 */
[----:B------:R-:W-:Y:S05]  /*2860*/  @!P2 BRA `(.L_x_47) ;  /* 0x000000000004a947 */ /* 0x000fea0003800000 */
[----:B------:R0:W5:Y:S02]  /*2870*/  LDG.E.LTC128B.U16 R154, desc[UR36][R88.64+0x12] ;  /* 0x00001224589a7981 */ /* 0x000164000c1e1520 */
.L_x_47:
[----:B------:R-:W-:Y:S05]  /*2880*/  BSYNC B1 ;  /* 0x0000000000017941 */ /* 0x000fea0003800000 */
.L_x_46:
        /* <DEDUP_REMOVED lines=12> */
.L_x_49:
[----:B------:R-:W-:Y:S05]  /*2950*/  BSYNC B1 ;  /* 0x0000000000017941 */ /* 0x000fea0003800000 */
.L_x_48:
[----:B-1---5:R-:W-:Y:S01]  /*2960*/  IMAD.U32 R91, R154, 0x10000, RZ ;  /* 0x000100009a5b7824 */ /* 0x022fe200078e00ff */
[----:B------:R-:W-:Y:S01]  /*2970*/  @P1 MOV R90, R160 ;  /* 0x000000a0005a1202 */ /* 0x000fe20000000f00 */
[----:B------:R-:W-:Y:S01]  /*2980*/  BSSY B1, `(.L_x_50) ;  /* 0x000000a000017945 */ /* 0x000fe20003800000 */
[----:B------:R-:W-:Y:S01]  /*2990*/  ISETP.GT.AND P2, PT, R0, 0x11, P3 ;  /* 0x000000110000780c */ /* 0x000fe20001f44270 */
        /* <DEDUP_REMOVED lines=8> */
.L_x_51:
[----:B------:R-:W-:Y:S05]  /*2a20*/  BSYNC B1 ;  /* 0x0000000000017941 */ /* 0x000fea0003800000 */
.L_x_50:
        /* <DEDUP_REMOVED lines=12> */
.L_x_53:
[----:B------:R-:W-:Y:S05]  /*2af0*/  BSYNC B1 ;  /* 0x0000000000017941 */ /* 0x000fea0003800000 */
.L_x_52:
        /* <DEDUP_REMOVED lines=12> */
.L_x_55:
[----:B------:R-:W-:Y:S05]  /*2bc0*/  BSYNC B1 ;  /* 0x0000000000017941 */ /* 0x000fea0003800000 */
.L_x_54:
        /* <DEDUP_REMOVED lines=12> */
.L_x_57:
[----:B------:R-:W-:Y:S05]  /*2c90*/  BSYNC B1 ;  /* 0x0000000000017941 */ /* 0x000fea0003800000 */
.L_x_56:
[----:B-1---5:R-:W-:Y:S01]  /*2ca0*/  SHF.L.U32 R91, R154, 0x10, RZ ;  /* 0x000000109a5b7819 */ /* 0x022fe200000006ff */
[----:B------:R-:W-:Y:S01]  /*2cb0*/  @P1 IMAD.MOV.U32 R90, RZ, RZ, R160 ;  /* 0x000000ffff5a1224 */ /* 0x000fe200078e00a0 */
[----:B------:R-:W-:Y:S01]  /*2cc0*/  ISETP.GT.AND P2, PT, R0, 0x19, P3 ;  /* 0x000000190000780c */ /* 0x000fe20001f44270 */
[----:B------:R-:W-:Y:S02]  /*2cd0*/  BSSY B1, `(.L_x_58) ;  /* 0x0000009000017945 */ /* 0x000fe40003800000 */
        /* <DEDUP_REMOVED lines=8> */
.L_x_59:
[----:B------:R-:W-:Y:S05]  /*2d60*/  BSYNC B1 ;  /* 0x0000000000017941 */ /* 0x000fea0003800000 */
.L_x_58:
        /* <DEDUP_REMOVED lines=12> */
.L_x_61:
[----:B------:R-:W-:Y:S05]  /*2e30*/  BSYNC B1 ;  /* 0x0000000000017941 */ /* 0x000fea0003800000 */
.L_x_60:
        /* <DEDUP_REMOVED lines=12> */
.L_x_63:
[----:B------:R-:W-:Y:S05]  /*2f00*/  BSYNC B1 ;  /* 0x0000000000017941 */ /* 0x000fea0003800000 */
.L_x_62:
[----:B-1---5:R-:W-:Y:S01]  /*2f10*/  IMAD.U32 R91, R154, 0x10000, RZ ;  /* 0x000100009a5b7824 */ /* 0x022fe200078e00ff */
[----:B------:R-:W-:Y:S01]  /*2f20*/  ISETP.GT.AND P1, PT, R0, 0x20, P3 ;  /* 0x000000200000780c */ /* 0x000fe20001f24270 */
[----:B------:R-:W-:Y:S02]  /*2f30*/  BSSY B1, `(.L_x_64) ;  /* 0x000000a000017945 */ /* 0x000fe40003800000 */
[----:B------:R-:W-:Y:S01]  /*2f40*/  FMUL R90, R91, R156 ;  /* 0x0000009c5b5a7220 */ /* 0x000fe20000400000 */
[----:B------:R-:W-:-:S03]  /*2f50*/  @P2 MOV R91, R171 ;  /* 0x000000ab005b2202 */ /* 0x000fc60000000f00 */
[----:B------:R-:W-:-:S05]  /*2f60*/  FFMA R90, R103, R155, R90 ;  /* 0x0000009b675a7223 */ /* 0x000fca000000005a */
[----:B------:R-:W-:-:S04]  /*2f70*/  F2FP.BF16.F32.PACK_AB R90, RZ, R90 ;  /* 0x0000005aff5a723e */ /* 0x000fc800000010ff */
[----:B------:R-:W-:Y:S01]  /*2f80*/  PRMT R92, R90, 0x7610, R92 ;  /* 0x000076105a5c7816 */ /* 0x000fe2000000005c */
[----:B------:R-:W-:-:S05]  /*2f90*/  @P2 IMAD.MOV.U32 R90, RZ, RZ, R170 ;  /* 0x000000ffff5a2224 */ /* 0x000fca00078e00aa */
[----:B------:R1:W-:Y:S01]  /*2fa0*/  @P2 STG.E.U16 desc[UR36][R90.64+0x32], R92 ;  /* 0x0000325c5a002986 */ /* 0x0003e2000c101524 */
[----:B------:R-:W-:Y:S05]  /*2fb0*/  @!P1 BRA `(.L_x_65) ;  /* 0x0000000000049947 */ /* 0x000fea0003800000 */
[----:B------:R0:W5:Y:S02]  /*2fc0*/  LDG.E.LTC128B.U16 R154, desc[UR36][R162.64+0x40] ;  /* 0x00004024a29a7981 */ /* 0x000164000c1e1520 */
.L_x_65:
[----:B------:R-:W-:Y:S05]  /*2fd0*/  BSYNC B1 ;  /* 0x0000000000017941 */ /* 0x000fea0003800000 */
.L_x_64:
        /* <DEDUP_REMOVED lines=12> */
.L_x_67:
[----:B------:R-:W-:Y:S05]  /*30a0*/  BSYNC B1 ;  /* 0x0000000000017941 */ /* 0x000fea0003800000 */
.L_x_66:
        /* <DEDUP_REMOVED lines=12> */
.L_x_69:
[----:B------:R-:W-:Y:S05]  /*3170*/  BSYNC B1 ;  /* 0x0000000000017941 */ /* 0x000fea0003800000 */
.L_x_68:
        /* <DEDUP_REMOVED lines=12> */
.L_x_71:
[----:B------:R-:W-:Y:S05]  /*3240*/  BSYNC B1 ;  /* 0x0000000000017941 */ /* 0x000fea0003800000 */
.L_x_70:
[----:B-1---5:R-:W-:Y:S01]  /*3250*/  IMAD.U32 R91, R154, 0x10000, RZ ;  /* 0x000100009a5b7824 */ /* 0x022fe200078e00ff */
[----:B------:R-:W-:Y:S01]  /*3260*/  ISETP.GT.AND P1, PT, R0, 0x28, P3 ;  /* 0x000000280000780c */ /* 0x000fe20001f24270 */
[----:B------:R-:W-:Y:S02]  /*3270*/  BSSY B1, `(.L_x_72) ;  /* 0x000000a000017945 */ /* 0x000fe40003800000 */
[----:B------:R-:W-:Y:S01]  /*3280*/  FMUL R90, R91, R156 ;  /* 0x0000009c5b5a7220 */ /* 0x000fe20000400000 */
[----:B------:R-:W-:-:S03]  /*3290*/  @P2 IMAD.MOV.U32 R91, RZ, RZ, R171 ;  /* 0x000000ffff5b2224 */ /* 0x000fc600078e00ab */
[----:B------:R-:W-:-:S05]  /*32a0*/  FFMA R90, R107, R155, R90 ;  /* 0x0000009b6b5a7223 */ /* 0x000fca000000005a */
[----:B------:R-:W-:-:S04]  /*32b0*/  F2FP.BF16.F32.PACK_AB R90, RZ, R90 ;  /* 0x0000005aff5a723e */ /* 0x000fc800000010ff */
[----:B------:R-:W-:Y:S02]  /*32c0*/  PRMT R92, R90, 0x7610, R92 ;  /* 0x000076105a5c7816 */ /* 0x000fe4000000005c */
[----:B------:R-:W-:-:S05]  /*32d0*/  @P2 MOV R90, R170 ;  /* 0x000000aa005a2202 */ /* 0x000fca0000000f00 */
[----:B------:R1:W-:Y:S01]  /*32e0*/  @P2 STG.E.U16 desc[UR36][R90.64+0x42], R92 ;  /* 0x0000425c5a002986 */ /* 0x0003e2000c101524 */
[----:B------:R-:W-:Y:S05]  /*32f0*/  @!P1 BRA `(.L_x_73) ;  /* 0x0000000000049947 */ /* 0x000fea0003800000 */
[----:B------:R0:W5:Y:S02]  /*3300*/  LDG.E.LTC128B.U16 R154, desc[UR36][R162.64+0x50] ;  /* 0x00005024a29a7981 */ /* 0x000164000c1e1520 */
.L_x_73:
[----:B------:R-:W-:Y:S05]  /*3310*/  BSYNC B1 ;  /* 0x0000000000017941 */ /* 0x000fea0003800000 */
.L_x_72:
        /* <DEDUP_REMOVED lines=12> */
.L_x_75:
[----:B------:R-:W-:Y:S05]  /*33e0*/  BSYNC B1 ;  /* 0x0000000000017941 */ /* 0x000fea0003800000 */
.L_x_74:
        /* <DEDUP_REMOVED lines=12> */
.L_x_77:
[----:B------:R-:W-:Y:S05]  /*34b0*/  BSYNC B1 ;  /* 0x0000000000017941 */ /* 0x000fea0003800000 */
.L_x_76:
        /* <DEDUP_REMOVED lines=12> */
.L_x_79:
[----:B------:R-:W-:Y:S05]  /*3580*/  BSYNC B1 ;  /* 0x0000000000017941 */ /* 0x000fea0003800000 */
.L_x_78:
[----:B-1---5:R-:W-:Y:S01]  /*3590*/  SHF.L.U32 R91, R154, 0x10, RZ ;  /* 0x000000109a5b7819 */ /* 0x022fe200000006ff */
[----:B------:R-:W-:Y:S01]  /*35a0*/  BSSY B1, `(.L_x_80) ;  /* 0x000000b000017945 */ /* 0x000fe20003800000 */
[----:B------:R-:W-:-:S03]  /*35b0*/  ISETP.GT.AND P1, PT, R0, 0x30, P3 ;  /* 0x000000300000780c */ /* 0x000fc60001f24270 */
        /* <DEDUP_REMOVED lines=9> */
.L_x_81:
[----:B------:R-:W-:Y:S05]  /*3650*/  BSYNC B1 ;  /* 0x0000000000017941 */ /* 0x000fea0003800000 */
.L_x_80:
        /* <DEDUP_REMOVED lines=12> */
.L_x_83:
[----:B------:R-:W-:Y:S05]  /*3720*/  BSYNC B1 ;  /* 0x0000000000017941 */ /* 0x000fea0003800000 */
.L_x_82:
        /* <DEDUP_REMOVED lines=12> */
.L_x_85:
[----:B------:R-:W-:Y:S05]  /*37f0*/  BSYNC B1 ;  /* 0x0000000000017941 */ /* 0x000fea0003800000 */
.L_x_84:
        /* <DEDUP_REMOVED lines=12> */
.L_x_87:
[----:B------:R-:W-:Y:S05]  /*38c0*/  BSYNC B1 ;  /* 0x0000000000017941 */ /* 0x000fea0003800000 */
.L_x_86:
        /* <DEDUP_REMOVED lines=12> */
.L_x_89:
[----:B------:R-:W-:Y:S05]  /*3990*/  BSYNC B1 ;  /* 0x0000000000017941 */ /* 0x000fea0003800000 */
.L_x_88:
        /* <DEDUP_REMOVED lines=12> */
.L_x_91:
[----:B------:R-:W-:Y:S05]  /*3a60*/  BSYNC B1 ;  /* 0x0000000000017941 */ /* 0x000fea0003800000 */
.L_x_90:
        /* <DEDUP_REMOVED lines=12> */
.L_x_93:
[----:B------:R-:W-:Y:S05]  /*3b30*/  BSYNC B1 ;  /* 0x0000000000017941 */ /* 0x000fea0003800000 */
.L_x_92:
        /* <DEDUP_REMOVED lines=12> */
.L_x_95:
[----:B------:R-:W-:Y:S05]  /*3c00*/  BSYNC B1 ;  /* 0x0000000000017941 */ /* 0x000fea0003800000 */
.L_x_94:
        /* <DEDUP_REMOVED lines=12> */
.L_x_97:
[----:B------:R-:W-:Y:S05]  /*3cd0*/  BSYNC B1 ;  /* 0x0000000000017941 */ /* 0x000fea0003800000 */
.L_x_96:
        /* <DEDUP_REMOVED lines=12> */
.L_x_99:
[----:B------:R-:W-:Y:S05]  /*3da0*/  BSYNC B1 ;  /* 0x0000000000017941 */ /* 0x000fea0003800000 */
.L_x_98:
        /* <DEDUP_REMOVED lines=12> */
.L_x_101:
[----:B------:R-:W-:Y:S05]  /*3e70*/  BSYNC B1 ;  /* 0x0000000000017941 */ /* 0x000fea0003800000 */
.L_x_100:
        /* <DEDUP_REMOVED lines=12> */
.L_x_103:
[----:B------:R-:W-:Y:S05]  /*3f40*/  BSYNC B1 ;  /* 0x0000000000017941 */ /* 0x000fea0003800000 */
.L_x_102:
        /* <DEDUP_REMOVED lines=12> */
.L_x_105:
[----:B------:R-:W-:Y:S05]  /*4010*/  BSYNC B1 ;  /* 0x0000000000017941 */ /* 0x000fea0003800000 */
.L_x_104:
        /* <DEDUP_REMOVED lines=12> */
.L_x_107:
[----:B------:R-:W-:Y:S05]  /*40e0*/  BSYNC B1 ;  /* 0x0000000000017941 */ /* 0x000fea0003800000 */
.L_x_106:
        /* <DEDUP_REMOVED lines=12> */
.L_x_109:
[----:B------:R-:W-:Y:S05]  /*41b0*/  BSYNC B1 ;  /* 0x0000000000017941 */ /* 0x000fea0003800000 */
.L_x_108:
        /* <DEDUP_REMOVED lines=12> */
.L_x_111:
[----:B------:R-:W-:Y:S05]  /*4280*/  BSYNC B1 ;  /* 0x0000000000017941 */ /* 0x000fea0003800000 */
.L_x_110:
        /* <DEDUP_REMOVED lines=12> */
.L_x_113:
[----:B------:R-:W-:Y:S05]  /*4350*/  BSYNC B1 ;  /* 0x0000000000017941 */ /* 0x000fea0003800000 */
.L_x_112:
        /* <DEDUP_REMOVED lines=12> */
.L_x_115:
[----:B------:R-:W-:Y:S05]  /*4420*/  BSYNC B1 ;  /* 0x0000000000017941 */ /* 0x000fea0003800000 */
.L_x_114:
        /* <DEDUP_REMOVED lines=12> */
.L_x_117:
[----:B------:R-:W-:Y:S05]  /*44f0*/  BSYNC B1 ;  /* 0x0000000000017941 */ /* 0x000fea0003800000 */
.L_x_116:
        /* <DEDUP_REMOVED lines=12> */
.L_x_119:
[----:B------:R-:W-:Y:S05]  /*45c0*/  BSYNC B1 ;  /* 0x0000000000017941 */ /* 0x000fea0003800000 */
.L_x_118:
        /* <DEDUP_REMOVED lines=12> */
.L_x_121:
[----:B------:R-:W-:Y:S05]  /*4690*/  BSYNC B1 ;  /* 0x0000000000017941 */ /* 0x000fea0003800000 */
.L_x_120:
        /* <DEDUP_REMOVED lines=12> */
.L_x_123:
[----:B------:R-:W-:Y:S05]  /*4760*/  BSYNC B1 ;  /* 0x0000000000017941 */ /* 0x000fea0003800000 */
.L_x_122:
        /* <DEDUP_REMOVED lines=12> */
.L_x_125:
[----:B------:R-:W-:Y:S05]  /*4830*/  BSYNC B1 ;  /* 0x0000000000017941 */ /* 0x000fea0003800000 */
.L_x_124:
        /* <DEDUP_REMOVED lines=12> */
.L_x_127:
[----:B------:R-:W-:Y:S05]  /*4900*/  BSYNC B1 ;  /* 0x0000000000017941 */ /* 0x000fea0003800000 */
.L_x_126:
        /* <DEDUP_REMOVED lines=12> */
.L_x_129:
[----:B------:R-:W-:Y:S05]  /*49d0*/  BSYNC B1 ;  /* 0x0000000000017941 */ /* 0x000fea0003800000 */
.L_x_128:
        /* <DEDUP_REMOVED lines=12> */
.L_x_131:
[----:B------:R-:W-:Y:S05]  /*4aa0*/  BSYNC B1 ;  /* 0x0000000000017941 */ /* 0x000fea0003800000 */
.L_x_130:
        /* <DEDUP_REMOVED lines=12> */
.L_x_133:
[----:B------:R-:W-:Y:S05]  /*4b70*/  BSYNC B1 ;  /* 0x0000000000017941 */ /* 0x000fea0003800000 */
.L_x_132:
        /* <DEDUP_REMOVED lines=12> */
.L_x_135:
[----:B------:R-:W-:Y:S05]  /*4c40*/  BSYNC B1 ;  /* 0x0000000000017941 */ /* 0x000fea0003800000 */
.L_x_134:
        /* <DEDUP_REMOVED lines=12> */
.L_x_137:
[----:B------:R-:W-:Y:S05]  /*4d10*/  BSYNC B1 ;  /* 0x0000000000017941 */ /* 0x000fea0003800000 */
.L_x_136:
        /* <DEDUP_REMOVED lines=12> */
.L_x_139:
[----:B------:R-:W-:Y:S05]  /*4de0*/  BSYNC B1 ;  /* 0x0000000000017941 */ /* 0x000fea0003800000 */
.L_x_138:
        /* <DEDUP_REMOVED lines=12> */
.L_x_141:
[----:B------:R-:W-:Y:S05]  /*4eb0*/  BSYNC B1 ;  /* 0x0000000000017941 */ /* 0x000fea0003800000 */
.L_x_140:
        /* <DEDUP_REMOVED lines=12> */
.L_x_143:
[----:B------:R-:W-:Y:S05]  /*4f80*/  BSYNC B1 ;  /* 0x0000000000017941 */ /* 0x000fea0003800000 */
.L_x_142:
        /* <DEDUP_REMOVED lines=12> */
.L_x_145:
[----:B------:R-:W-:Y:S05]  /*5050*/  BSYNC B1 ;  /* 0x0000000000017941 */ /* 0x000fea0003800000 */
.L_x_144:
        /* <DEDUP_REMOVED lines=12> */
.L_x_147:
[----:B------:R-:W-:Y:S05]  /*5120*/  BSYNC B1 ;  /* 0x0000000000017941 */ /* 0x000fea0003800000 */
.L_x_146:
        /* <DEDUP_REMOVED lines=12> */
.L_x_149:
[----:B------:R-:W-:Y:S05]  /*51f0*/  BSYNC B1 ;  /* 0x0000000000017941 */ /* 0x000fea0003800000 */
.L_x_148:
        /* <DEDUP_REMOVED lines=12> */
.L_x_151:
[----:B------:R-:W-:Y:S05]  /*52c0*/  BSYNC B1 ;  /* 0x0000000000017941 */ /* 0x000fea0003800000 */
.L_x_150:
        /* <DEDUP_REMOVED lines=12> */
.L_x_153:
[----:B------:R-:W-:Y:S05]  /*5390*/  BSYNC B1 ;  /* 0x0000000000017941 */ /* 0x000fea0003800000 */
.L_x_152:
        /* <DEDUP_REMOVED lines=12> */
.L_x_155:
[----:B------:R-:W-:Y:S05]  /*5460*/  BSYNC B1 ;  /* 0x0000000000017941 */ /* 0x000fea0003800000 */
.L_x_154:
        /* <DEDUP_REMOVED lines=12> */
.L_x_157:
[----:B------:R-:W-:Y:S05]  /*5530*/  BSYNC B1 ;  /* 0x0000000000017941 */ /* 0x000fea0003800000 */
.L_x_156:
[----:B-1---5:R-:W-:Y:S01]  /*5540*/  IMAD.U32 R91, R154, 0x10000, RZ ;  /* 0x000100009a5b7824 */ /* 0x022fe200078e00ff */
[----:B------:R-:W-:Y:S01]  /*5550*/  ISETP.GT.AND P1, PT, R0, 0x79, P0 ;  /* 0x000000790000780c */ /* 0x000fe20000724270 */
[----:B------:R-:W-:Y:S01]  /*5560*/  @P2 IMAD.MOV.U32 R8, RZ, RZ, R170 ;  /* 0x000000ffff082224 */ /* 0x000fe200078e00aa */
[----:B------:R-:W-:Y:S01]  /*5570*/  IADD3 R157, P0, R157, 0x80, RZ ;  /* 0x000000809d9d7810 */ /* 0x000fe20007f1e0ff */
[----:B------:R-:W-:Y:S01]  /*5580*/  FMUL R91, R91, R156 ;  /* 0x0000009c5b5b7220 */ /* 0x000fe20000400000 */
[----:B------:R-:W-:Y:S03]  /*5590*/  BSSY B1, `(.L_x_158) ;  /* 0x0000009000017945 */ /* 0x000fe60003800000 */
[----:B------:R-:W-:-:S05]  /*55a0*/  FFMA R91, R150, R155, R91 ;  /* 0x0000009b965b7223 */ /* 0x000fca000000005b */
[----:B------:R-:W-:-:S04]  /*55b0*/  F2FP.BF16.F32.PACK_AB R91, RZ, R91 ;  /* 0x0000005bff5b723e */ /* 0x000fc800000010ff */
[----:B------:R-:W-:Y:S01]  /*55c0*/  PRMT R90, R91, 0x7610, R90 ;  /* 0x000076105b5a7816 */ /* 0x000fe2000000005a */
[----:B------:R-:W-:Y:S02]  /*55d0*/  IMAD.X R91, RZ, RZ, R9, P0 ;  /* 0x000000ffff5b7224 */ /* 0x000fe400000e0609 */
[----:B------:R-:W-:-:S05]  /*55e0*/  @P2 IMAD.MOV.U32 R9, RZ, RZ, R171 ;  /* 0x000000ffff092224 */ /* 0x000fca00078e00ab */
[----:B------:R1:W-:Y:S01]  /*55f0*/  @P2 STG.E.U16 desc[UR36][R8.64+0xf0], R90 ;  /* 0x0000f05a08002986 */ /* 0x0003e2000c101524 */
[----:B------:R-:W-:Y:S05]  /*5600*/  @!P1 BRA `(.L_x_159) ;  /* 0x0000000000049947 */ /* 0x000fea0003800000 */
[----:B------:R0:W5:Y:S02]  /*5610*/  LDG.E.LTC128B.U16 R154, desc[UR36][R88.64+0xf2] ;  /* 0x0000f224589a7981 */ /* 0x000164000c1e1520 */
.L_x_159:
[----:B------:R-:W-:Y:S05]  /*5620*/  BSYNC B1 ;  /* 0x0000000000017941 */ /* 0x000fea0003800000 */
.L_x_158:
[----:B-1---5:R-:W-:Y:S01]  /*5630*/  SHF.L.U32 R9, R154, 0x10, RZ ;  /* 0x000000109a097819 */ /* 0x022fe200000006ff */
[----:B------:R-:W-:Y:S01]  /*5640*/  IMAD R8, R91, R14, RZ ;  /* 0x0000000e5b087224 */ /* 0x000fe200078e02ff */
[----:B------:R-:W-:-:S03]  /*5650*/  ISETP.GT.AND P0, PT, R3, 0x80, PT ;  /* 0x000000800300780c */ /* 0x000fc60003f04270 */
[----:B0-2---:R-:W-:Y:S01]  /*5660*/  FMUL R88, R9, R156 ;  /* 0x0000009c09587220 */ /* 0x005fe20000400000 */
[C---:B------:R-:W-:Y:S01]  /*5670*/  IMAD R97, R157.reuse, R15, R8 ;  /* 0x0000000f9d617224 */ /* 0x040fe200078e0208 */
[----:B------:R-:W-:Y:S01]  /*5680*/  ISETP.GT.AND P3, PT, R0, RZ, P0 ;  /* 0x000000ff0000720c */ /* 0x000fe20000764270 */
[----:B------:R-:W-:-:S04]  /*5690*/  IMAD.WIDE.U32 R8, R157, R14, R158 ;  /* 0x0000000e9d087225 */ /* 0x000fc800078e009e */
[----:B------:R-:W-:Y:S01]  /*56a0*/  FFMA R151, R151, R155, R88 ;  /* 0x0000009b97977223 */ /* 0x000fe20000000058 */
[----:B------:R-:W-:Y:S01]  /*56b0*/  IMAD.IADD R9, R9, 0x1, R97 ;  /* 0x0000000109097824 */ /* 0x000fe200078e0261 */
[----:B------:R-:W-:-:S03]  /*56c0*/  LEA R88, P2, R8, R10, 0x1 ;  /* 0x0000000a08587211 */ /* 0x000fc600078408ff */
[----:B------:R-:W-:Y:S02]  /*56d0*/  F2FP.BF16.F32.PACK_AB R151, RZ, R151 ;  /* 0x00000097ff97723e */ /* 0x000fe400000010ff */
[----:B------:R-:W-:-:S03]  /*56e0*/  LEA.HI.X R89, R8, R11, R9, 0x1, P2 ;  /* 0x0000000b08597211 */ /* 0x000fc600010f0c09 */
[----:B------:R0:W-:Y:S04]  /*56f0*/  @P1 STG.E.U16 desc[UR36][R170.64+0xf2], R151 ;  /* 0x0000f297aa001986 */ /* 0x0001e8000c101524 */
[----:B------:R-:W2:Y:S01]  /*5700*/  @P3 LDG.E.LTC128B.U16 R154, desc[UR36][R88.64] ;  /* 0x00000024589a3981 */ /* 0x000ea2000c1e1520 */
[----:B------:R-:W-:Y:S01]  /*5710*/  IMAD.WIDE.U32 R8, R157, R14, R6 ;  /* 0x0000000e9d087225 */ /* 0x000fe200078e0006 */
[----:B------:R-:W-:Y:S01]  /*5720*/  SHF.L.U64.HI R95, R4, 0x8, R5 ;  /* 0x00000008045f7819 */ /* 0x000fe20000010205 */
[----:B------:R-:W-:Y:S01]  /*5730*/  BSSY B1, `(.L_x_160) ;  /* 0x0000011000017945 */ /* 0x000fe20003800000 */
[----:B------:R-:W-:Y:S01]  /*5740*/  ISETP.GT.AND P2, PT, R0, 0x1, P0 ;  /* 0x000000010000780c */ /* 0x000fe20000744270 */
[----:B------:R-:W-:Y:S02]  /*5750*/  IMAD.IADD R9, R97, 0x1, R9 ;  /* 0x0000000161097824 */ /* 0x000fe400078e0209 */
[----:B------:R-:W-:-:S02]  /*5760*/  IMAD.SHL.U32 R93, R4, 0x100, RZ ;  /* 0x00000100045d7824 */ /* 0x000fc400078e00ff */
[----:B------:R-:W-:-:S03]  /*5770*/  IMAD.WIDE.U32 R90, R23, R12, R8 ;  /* 0x0000000c175a7225 */ /* 0x000fc600078e0008 */
[----:B------:R-:W-:Y:S01]  /*5780*/  IADD3 R8, P1, R93, R160, RZ ;  /* 0x000000a05d087210 */ /* 0x000fe20007f3e0ff */
[----:B------:R-:W-:Y:S01]  /*5790*/  IMAD.IADD R5, R13, 0x1, R91 ;  /* 0x000000010d057824 */ /* 0x000fe200078e025b */
[----:B------:R-:W-:-:S03]  /*57a0*/  LEA R4, P4, R90, R10, 0x1 ;  /* 0x0000000a5a047211 */ /* 0x000fc600078808ff */
[----:B------:R-:W-:Y:S01]  /*57b0*/  IMAD.X R9, R95, 0x1, R161, P1 ;  /* 0x000000015f097824 */ /* 0x000fe200008e06a1 */
[----:B------:R-:W-:Y:S01]  /*57c0*/  LEA.HI.X R5, R90, R11, R5, 0x1, P4 ;  /* 0x0000000b5a057211 */ /* 0x000fe200020f0c05 */
[----:B--2---:R-:W-:-:S04]  /*57d0*/  IMAD.U32 R15, R154, 0x10000, RZ ;  /* 0x000100009a0f7824 */ /* 0x004fc800078e00ff */
[----:B------:R-:W-:-:S04]  /*57e0*/  FMUL R15, R15, R156 ;  /* 0x0000009c0f0f7220 */ /* 0x000fc80000400000 */
[----:B------:R-:W-:-:S05]  /*57f0*/  FFMA R15, R24, R155, R15 ;  /* 0x0000009b180f7223 */ /* 0x000fca000000000f */
[----:B------:R-:W-:-:S05]  /*5800*/  F2FP.BF16.F32.PACK_AB R15, RZ, R15 ;  /* 0x0000000fff0f723e */ /* 0x000fca00000010ff */
[----:B------:R0:W-:Y:S01]  /*5810*/  @P3 STG.E.U16 desc[UR36][R8.64], R15 ;  /* 0x0000000f08003986 */ /* 0x0001e2000c101524 */
[----:B------:R-:W-:Y:S05]  /*5820*/  @!P2 BRA `(.L_x_161) ;  /* 0x000000000004a947 */ /* 0x000fea0003800000 */
[----:B------:R1:W5:Y:S02]  /*5830*/  LDG.E.LTC128B.U16 R154, desc[UR36][R4.64+0x2] ;  /* 0x00000224049a7981 */ /* 0x000364000c1e1520 */
.L_x_161:
[----:B------:R-:W-:Y:S05]  /*5840*/  BSYNC B1 ;  /* 0x0000000000017941 */ /* 0x000fea0003800000 */
.L_x_160:
[----:B0----5:R-:W-:Y:S01]  /*5850*/  IMAD.U32 R15, R154, 0x10000, RZ ;  /* 0x000100009a0f7824 */ /* 0x021fe200078e00ff */
[----:B------:R-:W-:Y:S01]  /*5860*/  ISETP.GT.AND P1, PT, R3, 0x88, PT ;  /* 0x000000880300780c */ /* 0x000fe20003f24270 */
[----:B------:R-:W-:Y:S02]  /*5870*/  BSSY B1, `(.L_x_162) ;  /* 0x000000f000017945 */ /* 0x000fe40003800000 */
[----:B------:R-:W-:Y:S01]  /*5880*/  FMUL R24, R15, R156 ;  /* 0x0000009c0f187220 */ /* 0x000fe20000400000 */
[----:B------:R-:W-:Y:S01]  /*5890*/  IMAD.WIDE.U32 R14, R157, R14, R164 ;  /* 0x0000000e9d0e7225 */ /* 0x000fe200078e00a4 */
[----:B------:R-:W-:-:S03]  /*58a0*/  ISETP.GT.AND P3, PT, R0, RZ, P1 ;  /* 0x000000ff0000720c */ /* 0x000fc60000f64270 */
[----:B------:R-:W-:Y:S01]  /*58b0*/  FFMA R24, R25, R155, R24 ;  /* 0x0000009b19187223 */ /* 0x000fe20000000018 */
[----:B------:R-:W-:Y:S01]  /*58c0*/  IMAD.IADD R97, R97, 0x1, R15 ;  /* 0x0000000161617824 */ /* 0x000fe200078e020f */
[-C--:B------:R-:W-:Y:S02]  /*58d0*/  IADD3 R21, P5, R20, R14.reuse, RZ ;  /* 0x0000000e14157210 */ /* 0x080fe40007fbe0ff */
[----:B------:R-:W-:Y:S02]  /*58e0*/  IADD3 R20, P4, R6, R14, RZ ;  /* 0x0000000e06147210 */ /* 0x000fe40007f9e0ff */
[----:B------:R-:W-:Y:S01]  /*58f0*/  F2FP.BF16.F32.PACK_AB R24, RZ, R24 ;  /* 0x00000018ff18723e */ /* 0x000fe200000010ff */
[----:B------:R-:W-:Y:S01]  /*5900*/  IMAD.X R158, R97, 0x1, R159, P5 ;  /* 0x00000001619e7824 */ /* 0x000fe200028e069f */
[----:B------:R-:W-:-:S03]  /*5910*/  LEA R14, P5, R21, R10, 0x1 ;  /* 0x0000000a150e7211 */ /* 0x000fc600078a08ff */
[----:B------:R0:W-:Y:S01]  /*5920*/  @P2 STG.E.U16 desc[UR36][R8.64+0x2], R24 ;  /* 0x0000021808002986 */ /* 0x0001e2000c101524 */
[----:B------:R-:W-:Y:S01]  /*5930*/  LEA.HI.X R15, R21, R11, R158, 0x1, P5 ;  /* 0x0000000b150f7211 */ /* 0x000fe200028f0c9e */
[----:B------:R-:W-:Y:S08]  /*5940*/  @!P3 BRA `(.L_x_163) ;  /* 0x000000000004b947 */ /* 0x000ff00003800000 */
[----:B------:R2:W5:Y:S02]  /*5950*/  LDG.E.LTC128B.U16 R154, desc[UR36][R14.64] ;  /* 0x000000240e9a7981 */ /* 0x000564000c1e1520 */
.L_x_163:
[----:B------:R-:W-:Y:S05]  /*5960*/  BSYNC B1 ;  /* 0x0000000000017941 */ /* 0x000fea0003800000 */
.L_x_162:
[----:B-----5:R-:W-:Y:S01]  /*5970*/  IMAD.U32 R3, R154, 0x10000, RZ ;  /* 0x000100009a037824 */ /* 0x020fe200078e00ff */
[----:B------:R-:W-:Y:S01]  /*5980*/  IADD3.X R21, R7, R97, RZ, P4, !PT ;  /* 0x0000006107157210 */ /* 0x000fe200027fe4ff */
[----:B------:R-:W-:Y:S01]  /*5990*/  BSSY B1, `(.L_x_164) ;  /* 0x000000e000017945 */ /* 0x000fe20003800000 */
[----:B------:R-:W-:Y:S01]  /*59a0*/  IADD3 R6, P4, R8, R167, RZ ;  /* 0x000000a708067210 */ /* 0x000fe20007f9e0ff */
[----:B------:R-:W-:Y:S01]  /*59b0*/  FMUL R3, R3, R156 ;  /* 0x0000009c03037220 */ /* 0x000fe20000400000 */
[----:B------:R-:W-:Y:S01]  /*59c0*/  ISETP.GT.AND P2, PT, R0, 0x1, P1 ;  /* 0x000000010000780c */ /* 0x000fe20000f44270 */
[----:B--2---:R-:W-:-:S04]  /*59d0*/  IMAD.WIDE.U32 R14, R23, R12, R20 ;  /* 0x0000000c170e7225 */ /* 0x004fc800078e0014 */
[----:B------:R-:W-:Y:S01]  /*59e0*/  FFMA R3, R26, R155, R3 ;  /* 0x0000009b1a037223 */ /* 0x000fe20000000003 */
[----:B------:R-:W-:Y:S01]  /*59f0*/  IMAD.X R7, R9, 0x1, R169, P4 ;  /* 0x0000000109077824 */ /* 0x000fe200020e06a9 */
[----:B------:R-:W-:Y:S01]  /*5a00*/  LEA R10, P5, R14, R10, 0x1 ;  /* 0x0000000a0e0a7211 */ /* 0x000fe200078a08ff */
[----:B------:R-:W-:Y:S02]  /*5a10*/  IMAD.IADD R13, R13, 0x1, R15 ;  /* 0x000000010d0d7824 */ /* 0x000fe400078e020f */
[----:B------:R-:W-:-:S03]  /*5a20*/  F2FP.BF16.F32.PACK_AB R3, RZ, R3 ;  /* 0x00000003ff03723e */ /* 0x000fc600000010ff */
[----:B------:R-:W-:Y:S02]  /*5a30*/  LEA.HI.X R11, R14, R11, R13, 0x1, P5 ;  /* 0x0000000b0e0b7211 */ /* 0x000fe400028f0c0d */
[----:B------:R2:W-:Y:S01]  /*5a40*/  @P3 STG.E.U16 desc[UR36][R6.64], R3 ;  /* 0x0000000306003986 */ /* 0x0005e2000c101524 */
[----:B------:R-:W-:Y:S05]  /*5a50*/  @!P2 BRA `(.L_x_165) ;  /* 0x000000000004a947 */ /* 0x000fea0003800000 */
[----:B------:R0:W5:Y:S02]  /*5a60*/  LDG.E.LTC128B.U16 R154, desc[UR36][R10.64+0x2] ;  /* 0x000002240a9a7981 */ /* 0x000164000c1e1520 */
.L_x_165:
[----:B------:R-:W-:Y:S05]  /*5a70*/  BSYNC B1 ;  /* 0x0000000000017941 */ /* 0x000fea0003800000 */
.L_x_164:
[----:B--2--5:R-:W-:Y:S01]  /*5a80*/  IMAD.U32 R3, R154, 0x10000, RZ ;  /* 0x000100009a037824 */ /* 0x024fe200078e00ff */
[----:B------:R-:W-:Y:S01]  /*5a90*/  ISETP.GT.AND P3, PT, R0, 0x8, P0 ;  /* 0x000000080000780c */ /* 0x000fe20000764270 */
[----:B------:R-:W-:Y:S02]  /*5aa0*/  BSSY B1, `(.L_x_166) ;  /* 0x0000007000017945 */ /* 0x000fe40003800000 */
[----:B------:R-:W-:-:S04]  /*5ab0*/  FMUL R12, R3, R156 ;  /* 0x0000009c030c7220 */ /* 0x000fc80000400000 */
[----:B------:R-:W-:-:S05]  /*5ac0*/  FFMA R12, R27, R155, R12 ;  /* 0x0000009b1b0c7223 */ /* 0x000fca000000000c */
[----:B------:R-:W-:-:S05]  /*5ad0*/  F2FP.BF16.F32.PACK_AB R12, RZ, R12 ;  /* 0x0000000cff0c723e */ /* 0x000fca00000010ff */
[----:B------:R2:W-:Y:S01]  /*5ae0*/  @P2 STG.E.U16 desc[UR36][R6.64+0x2], R12 ;  /* 0x0000020c06002986 */ /* 0x0005e2000c101524 */
[----:B------:R-:W-:Y:S05]  /*5af0*/  @!P3 BRA `(.L_x_167) ;  /* 0x000000000004b947 */ /* 0x000fea0003800000 */
[----:B------:R0:W5:Y:S02]  /*5b00*/  LDG.E.LTC128B.U16 R154, desc[UR36][R4.64+0x10] ;  /* 0x00001024049a7981 */ /* 0x000164000c1e1520 */
.L_x_167:
[----:B------:R-:W-:Y:S05]  /*5b10*/  BSYNC B1 ;  /* 0x0000000000017941 */ /* 0x000fea0003800000 */
.L_x_166:
[----:B-----5:R-:W-:Y:S01]  /*5b20*/  IMAD.U32 R3, R154, 0x10000, RZ ;  /* 0x000100009a037824 */ /* 0x020fe200078e00ff */
[----:B------:R-:W-:Y:S01]  /*5b30*/  ISETP.GT.AND P2, PT, R0, 0x9, P0 ;  /* 0x000000090000780c */ /* 0x000fe20000744270 */
[----:B--2---:R-:W-:Y:S01]  /*5b40*/  IMAD.MOV.U32 R6, RZ, RZ, R8 ;  /* 0x000000ffff067224 */ /* 0x004fe200078e0008 */
[----:B------:R-:W-:Y:S01]  /*5b50*/  BSSY B1, `(.L_x_168) ;  /* 0x0000008000017945 */ /* 0x000fe20003800000 */
[----:B------:R-:W-:Y:S01]  /*5b60*/  FMUL R3, R3, R156 ;  /* 0x0000009c03037220 */ /* 0x000fe20000400000 */
[----:B------:R-:W-:-:S03]  /*5b70*/  IMAD.MOV.U32 R7, RZ, RZ, R9 ;  /* 0x000000ffff077224 */ /* 0x000fc600078e0009 */
[----:B------:R-:W-:-:S05]  /*5b80*/  FFMA R3, R28, R155, R3 ;  /* 0x0000009b1c037223 */ /* 0x000fca0000000003 */
[----:B------:R-:W-:-:S05]  /*5b90*/  F2FP.BF16.F32.PACK_AB R3, RZ, R3 ;  /* 0x00000003ff03723e */ /* 0x000fca00000010ff */
[----:B------:R2:W-:Y:S01]  /*5ba0*/  @P3 STG.E.U16 desc[UR36][R6.64+0x10], R3 ;  /* 0x0000100306003986 */ /* 0x0005e2000c101524 */
[----:B------:R-:W-:Y:S05]  /*5bb0*/  @!P2 BRA `(.L_x_169) ;  /* 0x000000000004a947 */ /* 0x000fea0003800000 */
[----:B------:R0:W5:Y:S02]  /*5bc0*/  LDG.E.LTC128B.U16 R154, desc[UR36][R4.64+0x12] ;  /* 0x00001224049a7981 */ /* 0x000164000c1e1520 */
.L_x_169:
[----:B------:R-:W-:Y:S05]  /*5bd0*/  BSYNC B1 ;  /* 0x0000000000017941 */ /* 0x000fea0003800000 */
.L_x_168:
        /* <DEDUP_REMOVED lines=9> */
.L_x_171:
[----:B------:R-:W-:Y:S05]  /*5c70*/  BSYNC B1 ;  /* 0x0000000000017941 */ /* 0x000fea0003800000 */
.L_x_170:
[----:B-----5:R-:W-:Y:S01]  /*5c80*/  IMAD.U32 R3, R154, 0x10000, RZ ;  /* 0x000100009a037824 */ /* 0x020fe200078e00ff */
[----:B0-----:R-:W-:Y:S01]  /*5c90*/  IADD3 R8, P3, R167, R8, RZ ;  /* 0x00000008a7087210 */ /* 0x001fe20007f7e0ff */
[----:B------:R-:W-:Y:S01]  /*5ca0*/  BSSY B1, `(.L_x_172) ;  /* 0x0000009000017945 */ /* 0x000fe20003800000 */
[----:B------:R-:W-:Y:S01]  /*5cb0*/  ISETP.GT.AND P2, PT, R0, 0x9, P1 ;  /* 0x000000090000780c */ /* 0x000fe20000f44270 */
[----:B------:R-:W-:Y:S02]  /*5cc0*/  FMUL R3, R3, R156 ;  /* 0x0000009c03037220 */ /* 0x000fe40000400000 */
[----:B------:R-:W-:Y:S02]  /*5cd0*/  IMAD.X R9, R169, 0x1, R9, P3 ;  /* 0x00000001a9097824 */ /* 0x000fe400018e0609 */
[----:B------:R-:W-:-:S05]  /*5ce0*/  FFMA R3, R30, R155, R3 ;  /* 0x0000009b1e037223 */ /* 0x000fca0000000003 */
[----:B------:R-:W-:-:S05]  /*5cf0*/  F2FP.BF16.F32.PACK_AB R3, RZ, R3 ;  /* 0x00000003ff03723e */ /* 0x000fca00000010ff */
[----:B------:R0:W-:Y:S01]  /*5d00*/  @P4 STG.E.U16 desc[UR36][R8.64+0x10], R3 ;  /* 0x0000100308004986 */ /* 0x0001e2000c101524 */
[----:B------:R-:W-:Y:S05]  /*5d10*/  @!P2 BRA `(.L_x_173) ;  /* 0x000000000004a947 */ /* 0x000fea0003800000 */
[----:B------:R0:W5:Y:S02]  /*5d20*/  LDG.E.LTC128B.U16 R154, desc[UR36][R10.64+0x12] ;  /* 0x000012240a9a7981 */ /* 0x000164000c1e1520 */
.L_x_173:
[----:B------:R-:W-:Y:S05]  /*5d30*/  BSYNC B1 ;  /* 0x0000000000017941 */ /* 0x000fea0003800000 */
.L_x_172:
[----:B0----5:R-:W-:Y:S01]  /*5d40*/  IMAD.U32 R3, R154, 0x10000, RZ ;  /* 0x000100009a037824 */ /* 0x021fe200078e00ff */
[----:B------:R-:W-:Y:S01]  /*5d50*/  ISETP.GT.AND P3, PT, R0, 0x10, P0 ;  /* 0x000000100000780c */ /* 0x000fe20000764270 */
[----:B------:R-:W-:Y:S02]  /*5d60*/  BSSY B1, `(.L_x_174) ;  /* 0x0000009000017945 */ /* 0x000fe40003800000 */
[----:B------:R-:W-:-:S04]  /*5d70*/  FMUL R8, R3, R156 ;  /* 0x0000009c03087220 */ /* 0x000fc80000400000 */
[----:B------:R-:W-:Y:S01]  /*5d80*/  FFMA R31, R31, R155, R8 ;  /* 0x0000009b1f1f7223 */ /* 0x000fe20000000008 */
[----:B------:R-:W-:-:S04]  /*5d90*/  IADD3 R8, P4, P5, R167, R160, R93 ;  /* 0x000000a0a7087210 */ /* 0x000fc80007d9e05d */
[----:B------:R-:W-:Y:S02]  /*5da0*/  F2FP.BF16.F32.PACK_AB R31, RZ, R31 ;  /* 0x0000001fff1f723e */ /* 0x000fe400000010ff */
[----:B------:R-:W-:-:S05]  /*5db0*/  IADD3.X R9, R169, R161, R95, P4, P5 ;  /* 0x000000a1a9097210 */ /* 0x000fca00027ea45f */
[----:B------:R0:W-:Y:S01]  /*5dc0*/  @P2 STG.E.U16 desc[UR36][R8.64+0x12], R31 ;  /* 0x0000121f08002986 */ /* 0x0001e2000c101524 */
[----:B------:R-:W-:Y:S05]  /*5dd0*/  @!P3 BRA `(.L_x_175) ;  /* 0x000000000004b947 */ /* 0x000fea0003800000 */
[----:B------:R0:W5:Y:S02]  /*5de0*/  LDG.E.LTC128B.U16 R154, desc[UR36][R4.64+0x20] ;  /* 0x00002024049a7981 */ /* 0x000164000c1e1520 */
.L_x_175:
[----:B------:R-:W-:Y:S05]  /*5df0*/  BSYNC B1 ;  /* 0x0000000000017941 */ /* 0x000fea0003800000 */
.L_x_174:
[----:B-----5:R-:W-:Y:S01]  /*5e00*/  SHF.L.U32 R3, R154, 0x10, RZ ;  /* 0x000000109a037819 */ /* 0x020fe200000006ff */
[----:B------:R-:W-:Y:S01]  /*5e10*/  BSSY B1, `(.L_x_176) ;  /* 0x0000008000017945 */ /* 0x000fe20003800000 */
[----:B------:R-:W-:-:S03]  /*5e20*/  ISETP.GT.AND P2, PT, R0, 0x11, P0 ;  /* 0x000000110000780c */ /* 0x000fc60000744270 */
[----:B------:R-:W-:-:S04]  /*5e30*/  FMUL R3, R3, R156 ;  /* 0x0000009c03037220 */ /* 0x000fc80000400000 */
[----:B------:R-:W-:-:S05]  /*5e40*/  FFMA R3, R32, R155, R3 ;  /* 0x0000009b20037223 */ /* 0x000fca0000000003 */
[----:B------:R-:W-:-:S05]  /*5e50*/  F2FP.BF16.F32.PACK_AB R3, RZ, R3 ;  /* 0x00000003ff03723e */ /* 0x000fca00000010ff */
[----:B------:R0:W-:Y:S01]  /*5e60*/  @P3 STG.E.U16 desc[UR36][R6.64+0x20], R3 ;  /* 0x0000200306003986 */ /* 0x0001e2000c101524 */
[----:B------:R-:W-:Y:S05]  /*5e70*/  @!P2 BRA `(.L_x_177) ;  /* 0x000000000004a947 */ /* 0x000fea0003800000 */
[----:B------:R0:W5:Y:S02]  /*5e80*/  LDG.E.LTC128B.U16 R154, desc[UR36][R4.64+0x22] ;  /* 0x00002224049a7981 */ /* 0x000164000c1e1520 */
.L_x_177:
[----:B------:R-:W-:Y:S05]  /*5e90*/  BSYNC B1 ;  /* 0x0000000000017941 */ /* 0x000fea0003800000 */
.L_x_176:
[----:B0----5:R-:W-:Y:S01]  /*5ea0*/  IMAD.U32 R3, R154, 0x10000, RZ ;  /* 0x000100009a037824 */ /* 0x021fe200078e00ff */
[----:B------:R-:W-:Y:S01]  /*5eb0*/  ISETP.GT.AND P3, PT, R0, 0x10, P1 ;  /* 0x000000100000780c */ /* 0x000fe20000f64270 */
[----:B------:R-:W-:Y:S02]  /*5ec0*/  BSSY B1, `(.L_x_178) ;  /* 0x0000007000017945 */ /* 0x000fe40003800000 */
[----:B--2---:R-:W-:-:S04]  /*5ed0*/  FMUL R12, R3, R156 ;  /* 0x0000009c030c7220 */ /* 0x004fc80000400000 */
[----:B------:R-:W-:-:S05]  /*5ee0*/  FFMA R12, R33, R155, R12 ;  /* 0x0000009b210c7223 */ /* 0x000fca000000000c */
[----:B------:R-:W-:-:S05]  /*5ef0*/  F2FP.BF16.F32.PACK_AB R12, RZ, R12 ;  /* 0x0000000cff0c723e */ /* 0x000fca00000010ff */
[----:B------:R0:W-:Y:S01]  /*5f00*/  @P2 STG.E.U16 desc[UR36][R6.64+0x22], R12 ;  /* 0x0000220c06002986 */ /* 0x0001e2000c101524 */
[----:B------:R-:W-:Y:S05]  /*5f10*/  @!P3 BRA `(.L_x_179) ;  /* 0x000000000004b947 */ /* 0x000fea0003800000 */
[----:B------:R2:W5:Y:S02]  /*5f20*/  LDG.E.LTC128B.U16 R154, desc[UR36][R10.64+0x20] ;  /* 0x000020240a9a7981 */ /* 0x000564000c1e1520 */
.L_x_179:
[----:B------:R-:W-:Y:S05]  /*5f30*/  BSYNC B1 ;  /* 0x0000000000017941 */ /* 0x000fea0003800000 */
.L_x_178:
[----:B-----5:R-:W-:Y:S01]  /*5f40*/  IMAD.U32 R3, R154, 0x10000, RZ ;  /* 0x000100009a037824 */ /* 0x020fe200078e00ff */
        /* <DEDUP_REMOVED lines=8> */
.L_x_181:
[----:B------:R-:W-:Y:S05]  /*5fd0*/  BSYNC B1 ;  /* 0x0000000000017941 */ /* 0x000fea0003800000 */
.L_x_180:
[----:B0----5:R-:W-:Y:S01]  /*5fe0*/  IMAD.U32 R3, R154, 0x10000, RZ ;  /* 0x000100009a037824 */ /* 0x021fe200078e00ff */
        /* <DEDUP_REMOVED lines=8> */
.L_x_183:
[----:B------:R-:W-:Y:S05]  /*6070*/  BSYNC B1 ;  /* 0x0000000000017941 */ /* 0x000fea0003800000 */
.L_x_182:
        /* <DEDUP_REMOVED lines=9> */
.L_x_185:
[----:B------:R-:W-:Y:S05]  /*6110*/  BSYNC B1 ;  /* 0x0000000000017941 */ /* 0x000fea0003800000 */
.L_x_184:
        /* <DEDUP_REMOVED lines=9> */
.L_x_187:
[----:B------:R-:W-:Y:S05]  /*61b0*/  BSYNC B1 ;  /* 0x0000000000017941 */ /* 0x000fea0003800000 */
.L_x_186:
        /* <DEDUP_REMOVED lines=9> */
.L_x_189:
[----:B------:R-:W-:Y:S05]  /*6250*/  BSYNC B1 ;  /* 0x0000000000017941 */ /* 0x000fea0003800000 */
.L_x_188:
        /* <DEDUP_REMOVED lines=9> */
.L_x_191:
[----:B------:R-:W-:Y:S05]  /*62f0*/  BSYNC B1 ;  /* 0x0000000000017941 */ /* 0x000fea0003800000 */
.L_x_190:
        /* <DEDUP_REMOVED lines=9> */
.L_x_193:
[----:B------:R-:W-:Y:S05]  /*6390*/  BSYNC B1 ;  /* 0x0000000000017941 */ /* 0x000fea0003800000 */
.L_x_192:
        /* <DEDUP_REMOVED lines=9> */
.L_x_195:
[----:B------:R-:W-:Y:S05]  /*6430*/  BSYNC B1 ;  /* 0x0000000000017941 */ /* 0x000fea0003800000 */
.L_x_194:
        /* <DEDUP_REMOVED lines=9> */
.L_x_197:
[----:B------:R-:W-:Y:S05]  /*64d0*/  BSYNC B1 ;  /* 0x0000000000017941 */ /* 0x000fea0003800000 */
.L_x_196:
[----:B0----5:R-:W-:Y:S01]  /*64e0*/  SHF.L.U32 R3, R154, 0x10, RZ ;  /* 0x000000109a037819 */ /* 0x021fe200000006ff */
        /* <DEDUP_REMOVED lines=8> */
.L_x_199:
[----:B------:R-:W-:Y:S05]  /*6570*/  BSYNC B1 ;  /* 0x0000000000017941 */ /* 0x000fea0003800000 */
.L_x_198:
        /* <DEDUP_REMOVED lines=9> */
.L_x_201:
[----:B------:R-:W-:Y:S05]  /*6610*/  BSYNC B1 ;  /* 0x0000000000017941 */ /* 0x000fea0003800000 */
.L_x_200:
        /* <DEDUP_REMOVED lines=9> */
.L_x_203:
[----:B------:R-:W-:Y:S05]  /*66b0*/  BSYNC B1 ;  /* 0x0000000000017941 */ /* 0x000fea0003800000 */
.L_x_202:
        /* <DEDUP_REMOVED lines=9> */
.L_x_205:
[----:B------:R-:W-:Y:S05]  /*6750*/  BSYNC B1 ;  /* 0x0000000000017941 */ /* 0x000fea0003800000 */
.L_x_204:
        /* <DEDUP_REMOVED lines=9> */
.L_x_207:
[----:B------:R-:W-:Y:S05]  /*67f0*/  BSYNC B1 ;  /* 0x0000000000017941 */ /* 0x000fea0003800000 */
.L_x_206:
        /* <DEDUP_REMOVED lines=9> */
.L_x_209:
[----:B------:R-:W-:Y:S05]  /*6890*/  BSYNC B1 ;  /* 0x0000000000017941 */ /* 0x000fea0003800000 */
.L_x_208:
        /* <DEDUP_REMOVED lines=9> */
.L_x_211:
[----:B------:R-:W-:Y:S05]  /*6930*/  BSYNC B1 ;  /* 0x0000000000017941 */ /* 0x000fea0003800000 */
.L_x_210:
        /* <DEDUP_REMOVED lines=9> */
.L_x_213:
[----:B------:R-:W-:Y:S05]  /*69d0*/  BSYNC B1 ;  /* 0x0000000000017941 */ /* 0x000fea0003800000 */
.L_x_212:
        /* <DEDUP_REMOVED lines=9> */
.L_x_215:
[----:B------:R-:W-:Y:S05]  /*6a70*/  BSYNC B1 ;  /* 0x0000000000017941 */ /* 0x000fea0003800000 */
.L_x_214:
        /* <DEDUP_REMOVED lines=9> */
.L_x_217:
[----:B------:R-:W-:Y:S05]  /*6b10*/  BSYNC B1 ;  /* 0x0000000000017941 */ /* 0x000fea0003800000 */
.L_x_216:
        /* <DEDUP_REMOVED lines=9> */
.L_x_219:
[----:B------:R-:W-:Y:S05]  /*6bb0*/  BSYNC B1 ;  /* 0x0000000000017941 */ /* 0x000fea0003800000 */
.L_x_218:
        /* <DEDUP_REMOVED lines=9> */
.L_x_221:
[----:B------:R-:W-:Y:S05]  /*6c50*/  BSYNC B1 ;  /* 0x0000000000017941 */ /* 0x000fea0003800000 */
.L_x_220:
        /* <DEDUP_REMOVED lines=9> */
.L_x_223:
[----:B------:R-:W-:Y:S05]  /*6cf0*/  BSYNC B1 ;  /* 0x0000000000017941 */ /* 0x000fea0003800000 */
.L_x_222:
        /* <DEDUP_REMOVED lines=9> */
.L_x_225:
[----:B------:R-:W-:Y:S05]  /*6d90*/  BSYNC B1 ;  /* 0x0000000000017941 */ /* 0x000fea0003800000 */
.L_x_224:
        /* <DEDUP_REMOVED lines=9> */
.L_x_227:
[----:B------:R-:W-:Y:S05]  /*6e30*/  BSYNC B1 ;  /* 0x0000000000017941 */ /* 0x000fea0003800000 */
.L_x_226:
        /* <DEDUP_REMOVED lines=9> */
.L_x_229:
[----:B------:R-:W-:Y:S05]  /*6ed0*/  BSYNC B1 ;  /* 0x0000000000017941 */ /* 0x000fea0003800000 */
.L_x_228:
        /* <DEDUP_REMOVED lines=9> */
.L_x_231:
[----:B------:R-:W-:Y:S05]  /*6f70*/  BSYNC B1 ;  /* 0x0000000000017941 */ /* 0x000fea0003800000 */
.L_x_230:
        /* <DEDUP_REMOVED lines=9> */
.L_x_233:
[----:B------:R-:W-:Y:S05]  /*7010*/  BSYNC B1 ;  /* 0x0000000000017941 */ /* 0x000fea0003800000 */
.L_x_232:
        /* <DEDUP_REMOVED lines=9> */
.L_x_235:
[----:B------:R-:W-:Y:S05]  /*70b0*/  BSYNC B1 ;  /* 0x0000000000017941 */ /* 0x000fea0003800000 */
.L_x_234:
        /* <DEDUP_REMOVED lines=9> */
.L_x_237:
[----:B------:R-:W-:Y:S05]  /*7150*/  BSYNC B1 ;  /* 0x0000000000017941 */ /* 0x000fea0003800000 */
.L_x_236:
        /* <DEDUP_REMOVED lines=9> */
.L_x_239:
[----:B------:R-:W-:Y:S05]  /*71f0*/  BSYNC B1 ;  /* 0x0000000000017941 */ /* 0x000fea0003800000 */
.L_x_238:
        /* <DEDUP_REMOVED lines=9> */
.L_x_241:
[----:B------:R-:W-:Y:S05]  /*7290*/  BSYNC B1 ;  /* 0x0000000000017941 */ /* 0x000fea0003800000 */
.L_x_240:
        /* <DEDUP_REMOVED lines=9> */
.L_x_243:
[----:B------:R-:W-:Y:S05]  /*7330*/  BSYNC B1 ;  /* 0x0000000000017941 */ /* 0x000fea0003800000 */
.L_x_242:
        /* <DEDUP_REMOVED lines=9> */
.L_x_245:
[----:B------:R-:W-:Y:S05]  /*73d0*/  BSYNC B1 ;  /* 0x0000000000017941 */ /* 0x000fea0003800000 */
.L_x_244:
        /* <DEDUP_REMOVED lines=9> */
.L_x_247:
[----:B------:R-:W-:Y:S05]  /*7470*/  BSYNC B1 ;  /* 0x0000000000017941 */ /* 0x000fea0003800000 */
.L_x_246:
        /* <DEDUP_REMOVED lines=9> */
.L_x_249:
[----:B------:R-:W-:Y:S05]  /*7510*/  BSYNC B1 ;  /* 0x0000000000017941 */ /* 0x000fea0003800000 */
.L_x_248:
        /* <DEDUP_REMOVED lines=9> */
.L_x_251:
[----:B------:R-:W-:Y:S05]  /*75b0*/  BSYNC B1 ;  /* 0x0000000000017941 */ /* 0x000fea0003800000 */
.L_x_250:
        /* <DEDUP_REMOVED lines=9> */
.L_x_253:
[----:B------:R-:W-:Y:S05]  /*7650*/  BSYNC B1 ;  /* 0x0000000000017941 */ /* 0x000fea0003800000 */
.L_x_252:
        /* <DEDUP_REMOVED lines=9> */
.L_x_255:
[----:B------:R-:W-:Y:S05]  /*76f0*/  BSYNC B1 ;  /* 0x0000000000017941 */ /* 0x000fea0003800000 */
.L_x_254:
        /* <DEDUP_REMOVED lines=9> */
.L_x_257:
[----:B------:R-:W-:Y:S05]  /*7790*/  BSYNC B1 ;  /* 0x0000000000017941 */ /* 0x000fea0003800000 */
.L_x_256:
        /* <DEDUP_REMOVED lines=9> */
.L_x_259:
[----:B------:R-:W-:Y:S05]  /*7830*/  BSYNC B1 ;  /* 0x0000000000017941 */ /* 0x000fea0003800000 */
.L_x_258:
        /* <DEDUP_REMOVED lines=9> */
.L_x_261:
[----:B------:R-:W-:Y:S05]  /*78d0*/  BSYNC B1 ;  /* 0x0000000000017941 */ /* 0x000fea0003800000 */
.L_x_260:
        /* <DEDUP_REMOVED lines=9> */
.L_x_263:
[----:B------:R-:W-:Y:S05]  /*7970*/  BSYNC B1 ;  /* 0x0000000000017941 */ /* 0x000fea0003800000 */
.L_x_262:
        /* <DEDUP_REMOVED lines=9> */
.L_x_265:
[----:B------:R-:W-:Y:S05]  /*7a10*/  BSYNC B1 ;  /* 0x0000000000017941 */ /* 0x000fea0003800000 */
.L_x_264:
        /* <DEDUP_REMOVED lines=9> */
.L_x_267:
[----:B------:R-:W-:Y:S05]  /*7ab0*/  BSYNC B1 ;  /* 0x0000000000017941 */ /* 0x000fea0003800000 */
.L_x_266:
        /* <DEDUP_REMOVED lines=9> */
.L_x_269:
[----:B------:R-:W-:Y:S05]  /*7b50*/  BSYNC B1 ;  /* 0x0000000000017941 */ /* 0x000fea0003800000 */
.L_x_268:
        /* <DEDUP_REMOVED lines=9> */
.L_x_271:
[----:B------:R-:W-:Y:S05]  /*7bf0*/  BSYNC B1 ;  /* 0x0000000000017941 */ /* 0x000fea0003800000 */
.L_x_270:
        /* <DEDUP_REMOVED lines=9> */
.L_x_273:
[----:B------:R-:W-:Y:S05]  /*7c90*/  BSYNC B1 ;  /* 0x0000000000017941 */ /* 0x000fea0003800000 */
.L_x_272:
        /* <DEDUP_REMOVED lines=9> */
.L_x_275:
[----:B------:R-:W-:Y:S05]  /*7d30*/  BSYNC B1 ;  /* 0x0000000000017941 */ /* 0x000fea0003800000 */
.L_x_274:
        /* <DEDUP_REMOVED lines=9> */
.L_x_277:
[----:B------:R-:W-:Y:S05]  /*7dd0*/  BSYNC B1 ;  /* 0x0000000000017941 */ /* 0x000fea0003800000 */
.L_x_276:
        /* <DEDUP_REMOVED lines=9> */
.L_x_279:
[----:B------:R-:W-:Y:S05]  /*7e70*/  BSYNC B1 ;  /* 0x0000000000017941 */ /* 0x000fea0003800000 */
.L_x_278:
        /* <DEDUP_REMOVED lines=9> */
.L_x_281:
[----:B------:R-:W-:Y:S05]  /*7f10*/  BSYNC B1 ;  /* 0x0000000000017941 */ /* 0x000fea0003800000 */
.L_x_280:
[----:B0----5:R-:W-:Y:S01]  /*7f20*/  IMAD.U32 R3, R154, 0x10000, RZ ;  /* 0x000100009a037824 */ /* 0x021fe200078e00ff */
[----:B------:R-:W-:Y:S01]  /*7f30*/  ISETP.GT.AND P2, PT, R0, 0x78, P1 ;  /* 0x000000780000780c */ /* 0x000fe20000f44270 */
[----:B------:R-:W-:Y:S02]  /*7f40*/  BSSY B1, `(.L_x_282) ;  /* 0x0000007000017945 */ /* 0x000fe40003800000 */
[----:B-1----:R-:W-:-:S04]  /*7f50*/  FMUL R4, R3, R156 ;  /* 0x0000009c03047220 */ /* 0x002fc80000400000 */
[----:B------:R-:W-:-:S05]  /*7f60*/  FFMA R4, R85, R155, R4 ;  /* 0x0000009b55047223 */ /* 0x000fca0000000004 */
[----:B------:R-:W-:-:S05]  /*7f70*/  F2FP.BF16.F32.PACK_AB R4, RZ, R4 ;  /* 0x00000004ff04723e */ /* 0x000fca00000010ff */
[----:B------:R0:W-:Y:S01]  /*7f80*/  @P0 STG.E.U16 desc[UR36][R6.64+0xf2], R4 ;  /* 0x0000f20406000986 */ /* 0x0001e2000c101524 */
[----:B------:R-:W-:Y:S05]  /*7f90*/  @!P2 BRA `(.L_x_283) ;  /* 0x000000000004a947 */ /* 0x000fea0003800000 */
[----:B------:R1:W5:Y:S02]  /*7fa0*/  LDG.E.LTC128B.U16 R154, desc[UR36][R10.64+0xf0] ;  /* 0x0000f0240a9a7981 */ /* 0x000364000c1e1520 */
.L_x_283:
[----:B------:R-:W-:Y:S05]  /*7fb0*/  BSYNC B1 ;  /* 0x0000000000017941 */ /* 0x000fea0003800000 */
.L_x_282:
[----:B-----5:R-:W-:Y:S01]  /*7fc0*/  IMAD.U32 R3, R154, 0x10000, RZ ;  /* 0x000100009a037824 */ /* 0x020fe200078e00ff */
[----:B0-----:R-:W-:Y:S01]  /*7fd0*/  @P2 MOV R4, R8 ;  /* 0x0000000800042202 */ /* 0x001fe20000000f00 */
[----:B------:R-:W-:Y:S01]  /*7fe0*/  @P2 IMAD.MOV.U32 R5, RZ, RZ, R9 ;  /* 0x000000ffff052224 */ /* 0x000fe200078e0009 */
[----:B------:R-:W-:Y:S01]  /*7ff0*/  ISETP.GT.AND P1, PT, R0, 0x79, P1 ;  /* 0x000000790000780c */ /* 0x000fe20000f24270 */
[----:B------:R-:W-:Y:S01]  /*8000*/  FMUL R3, R3, R156 ;  /* 0x0000009c03037220 */ /* 0x000fe20000400000 */
[----:B------:R-:W-:Y:S03]  /*8010*/  BSSY B1, `(.L_x_284) ;  /* 0x0000006000017945 */ /* 0x000fe60003800000 */
[----:B------:R-:W-:-:S05]  /*8020*/  FFMA R3, R86, R155, R3 ;  /* 0x0000009b56037223 */ /* 0x000fca0000000003 */
[----:B------:R-:W-:-:S05]  /*8030*/  F2FP.BF16.F32.PACK_AB R3, RZ, R3 ;  /* 0x00000003ff03723e */ /* 0x000fca00000010ff */
[----:B------:R0:W-:Y:S01]  /*8040*/  @P2 STG.E.U16 desc[UR36][R4.64+0xf0], R3 ;  /* 0x0000f00304002986 */ /* 0x0001e2000c101524 */
[----:B------:R-:W-:Y:S05]  /*8050*/  @!P1 BRA `(.L_x_285) ;  /* 0x0000000000049947 */ /* 0x000fea0003800000 */
[----:B------:R0:W5:Y:S02]  /*8060*/  LDG.E.LTC128B.U16 R154, desc[UR36][R10.64+0xf2] ;  /* 0x0000f2240a9a7981 */ /* 0x000164000c1e1520 */
.L_x_285:
[----:B------:R-:W-:Y:S05]  /*8070*/  BSYNC B1 ;  /* 0x0000000000017941 */ /* 0x000fea0003800000 */
.L_x_284:
[----:B------:R-:W-:Y:S05]  /*8080*/  @!P1 BRA `(.L_x_286) ;  /* 0x00000024004c9947 */ /* 0x000fea0003800000 */
[----:B0----5:R-:W-:-:S04]  /*8090*/  IMAD.U32 R3, R154, 0x10000, RZ ;  /* 0x000100009a037824 */ /* 0x021fc800078e00ff */
[----:B------:R-:W-:-:S04]  /*80a0*/  FMUL R0, R3, R156 ;  /* 0x0000009c03007220 */ /* 0x000fc80000400000 */
[----:B------:R-:W-:-:S05]  /*80b0*/  FFMA R0, R87, R155, R0 ;  /* 0x0000009b57007223 */ /* 0x000fca0000000000 */
[----:B------:R-:W-:-:S05]  /*80c0*/  F2FP.BF16.F32.PACK_AB R0, RZ, R0 ;  /* 0x00000000ff00723e */ /* 0x000fca00000010ff */
[----:B------:R0:W-:Y:S01]  /*80d0*/  STG.E.U16 desc[UR36][R8.64+0xf2], R0 ;  /* 0x0000f20008007986 */ /* 0x0001e2000c101524 */
[----:B------:R-:W-:Y:S05]  /*80e0*/  BRA `(.L_x_286) ;  /* 0x0000002400347947 */ /* 0x000fea0003800000 */
.L_x_35:
[----:B------:R-:W-:Y:S01]  /*80f0*/  ULDC.64 UR4, c[0x0][0x5c0] ;  /* 0x0001700000047ab9 */ /* 0x000fe20000000a00 */
[-C--:B------:R-:W-:Y:S01]  /*8100*/  FMUL R88, R88, R155.reuse ;  /* 0x0000009b58587220 */ /* 0x080fe20000400000 */
[----:B------:R-:W-:Y:S01]  /*8110*/  LEA R6, P0, R168, UR4, 0x1 ;  /* 0x00000004a8067c11 */ /* 0x000fe2000f8008ff */
[----:B------:R-:W-:Y:S01]  /*8120*/  IMAD.SHL.U32 R11, R4, 0x10, RZ ;  /* 0x00000010040b7824 */ /* 0x000fe200078e00ff */
[----:B------:R-:W-:Y:S01]  /*8130*/  ISETP.GT.AND P2, PT, R0, 0x1, P3 ;  /* 0x000000010000780c */ /* 0x000fe20001f44270 */
[-C--:B------:R-:W-:Y:S01]  /*8140*/  FMUL R89, R89, R155.reuse ;  /* 0x0000009b59597220 */ /* 0x080fe20000400000 */
[----:B------:R-:W-:Y:S01]  /*8150*/  LEA.HI.X R7, R168, UR5, R167, 0x1, P0 ;  /* 0x00000005a8077c11 */ /* 0x000fe200080f0ca7 */
[-C--:B------:R-:W-:Y:S01]  /*8160*/  FMUL R90, R90, R155.reuse ;  /* 0x0000009b5a5a7220 */ /* 0x080fe20000400000 */
[----:B------:R-:W-:Y:S01]  /*8170*/  ISETP.GT.AND P0, PT, R3, 0x8, PT ;  /* 0x000000080300780c */ /* 0x000fe20003f04270 */
[-C--:B------:R-:W-:Y:S01]  /*8180*/  FMUL R91, R91, R155.reuse ;  /* 0x0000009b5b5b7220 */ /* 0x080fe20000400000 */
[----:B------:R-:W-:Y:S01]  /*8190*/  F2FP.BF16.F32.PACK_AB R88, RZ, R88 ;  /* 0x00000058ff58723e */ /* 0x000fe200000010ff */
[-C--:B------:R-:W-:Y:S01]  /*81a0*/  FMUL R92, R92, R155.reuse ;  /* 0x0000009b5c5c7220 */ /* 0x080fe20000400000 */
[----:B------:R-:W-:Y:S01]  /*81b0*/  ISETP.GT.AND P4, PT, R0, RZ, P0 ;  /* 0x000000ff0000720c */ /* 0x000fe20000784270 */
[-C--:B------:R-:W-:Y:S01]  /*81c0*/  FMUL R93, R93, R155.reuse ;  /* 0x0000009b5d5d7220 */ /* 0x080fe20000400000 */
[----:B------:R-:W-:Y:S01]  /*81d0*/  SHF.L.U64.HI R9, R4, 0x4, R5 ;  /* 0x0000000404097819 */ /* 0x000fe20000010205 */
[----:B------:R-:W-:Y:S01]  /*81e0*/  @P1 STG.E.U16 desc[UR36][R6.64], R88 ;  /* 0x0000005806001986 */ /* 0x000fe2000c101524 */
[----:B------:R-:W-:Y:S01]  /*81f0*/  IADD3 R12, P5, R11, R6, RZ ;  /* 0x000000060b0c7210 */ /* 0x000fe20007fbe0ff */
[-C--:B------:R-:W-:Y:S01]  /*8200*/  FMUL R94, R94, R155.reuse ;  /* 0x0000009b5e5e7220 */ /* 0x080fe20000400000 */
[----:B------:R-:W-:Y:S01]  /*8210*/  ISETP.GT.AND P1, PT, R0, 0x1, P0 ;  /* 0x000000010000780c */ /* 0x000fe20000724270 */
[----:B------:R-:W-:Y:S01]  /*8220*/  FMUL R95, R95, R155 ;  /* 0x0000009b5f5f7220 */ /* 0x000fe20000400000 */
[----:B------:R-:W-:Y:S01]  /*8230*/  F2FP.BF16.F32.PACK_AB R89, RZ, R89 ;  /* 0x00000059ff59723e */ /* 0x000fe200000010ff */
[----:B------:R-:W-:Y:S01]  /*8240*/  IMAD.X R13, R9, 0x1, R7, P5 ;  /* 0x00000001090d7824 */ /* 0x000fe200028e0607 */
[----:B------:R-:W-:Y:S01]  /*8250*/  F2FP.BF16.F32.PACK_AB R90, RZ, R90 ;  /* 0x0000005aff5a723e */ /* 0x000fe200000010ff */
[----:B------:R-:W-:Y:S01]  /*8260*/  FMUL R96, R96, R155 ;  /* 0x0000009b60607220 */ /* 0x000fe20000400000 */
[----:B------:R-:W-:Y:S01]  /*8270*/  F2FP.BF16.F32.PACK_AB R91, RZ, R91 ;  /* 0x0000005bff5b723e */ /* 0x000fe200000010ff */
[----:B------:R-:W-:Y:S01]  /*8280*/  @P2 STG.E.U16 desc[UR36][R6.64+0x2], R89 ;  /* 0x0000025906002986 */ /* 0x000fe2000c101524 */
[C---:B------:R-:W-:Y:S01]  /*8290*/  ISETP.GT.AND P5, PT, R0.reuse, 0x9, P3 ;  /* 0x000000090000780c */ /* 0x040fe20001fa4270 */
[-C--:B------:R-:W-:Y:S01]  /*82a0*/  FMUL R97, R97, R155.reuse ;  /* 0x0000009b61617220 */ /* 0x080fe20000400000 */
[C---:B------:R-:W-:Y:S01]  /*82b0*/  ISETP.GT.AND P2, PT, R0.reuse, 0x8, P0 ;  /* 0x000000080000780c */ /* 0x040fe20000744270 */
[----:B------:R-:W-:Y:S01]  /*82c0*/  @P4 STG.E.U16 desc[UR36][R12.64], R90 ;  /* 0x0000005a0c004986 */ /* 0x000fe2000c101524 */
[----:B------:R-:W-:Y:S01]  /*82d0*/  ISETP.GT.AND P4, PT, R0, 0x8, P3 ;  /* 0x000000080000780c */ /* 0x000fe20001f84270 */
[-C--:B------:R-:W-:Y:S01]  /*82e0*/  FMUL R98, R98, R155.reuse ;  /* 0x0000009b62627220 */ /* 0x080fe20000400000 */
[----:B------:R-:W-:Y:S01]  /*82f0*/  F2FP.BF16.F32.PACK_AB R92, RZ, R92 ;  /* 0x0000005cff5c723e */ /* 0x000fe200000010ff */
[----:B------:R-:W-:Y:S01]  /*8300*/  @P1 STG.E.U16 desc[UR36][R12.64+0x2], R91 ;  /* 0x0000025b0c001986 */ /* 0x000fe2000c101524 */
[----:B------:R-:W-:Y:S01]  /*8310*/  ISETP.GT.AND P1, PT, R0, 0x9, P0 ;  /* 0x000000090000780c */ /* 0x000fe20000724270 */
[----:B------:R-:W-:Y:S01]  /*8320*/  FMUL R99, R99, R155 ;  /* 0x0000009b63637220 */ /* 0x000fe20000400000 */
[----:B------:R-:W-:Y:S01]  /*8330*/  F2FP.BF16.F32.PACK_AB R93, RZ, R93 ;  /* 0x0000005dff5d723e */ /* 0x000fe200000010ff */
[-C--:B------:R-:W-:Y:S01]  /*8340*/  FMUL R100, R100, R155.reuse ;  /* 0x0000009b64647220 */ /* 0x080fe20000400000 */
[----:B------:R-:W-:Y:S01]  /*8350*/  F2FP.BF16.F32.PACK_AB R94, RZ, R94 ;  /* 0x0000005eff5e723e */ /* 0x000fe200000010ff */
[----:B------:R-:W-:Y:S01]  /*8360*/  FMUL R101, R101, R155 ;  /* 0x0000009b65657220 */ /* 0x000fe20000400000 */
[----:B------:R-:W-:Y:S01]  /*8370*/  F2FP.BF16.F32.PACK_AB R95, RZ, R95 ;  /* 0x0000005fff5f723e */ /* 0x000fe200000010ff */
[-C--:B------:R-:W-:Y:S01]  /*8380*/  FMUL R102, R102, R155.reuse ;  /* 0x0000009b66667220 */ /* 0x080fe20000400000 */
[----:B------:R-:W-:Y:S01]  /*8390*/  F2FP.BF16.F32.PACK_AB R96, RZ, R96 ;  /* 0x00000060ff60723e */ /* 0x000fe200000010ff */
[----:B------:R-:W-:Y:S01]  /*83a0*/  @P4 STG.E.U16 desc[UR36][R6.64+0x10], R92 ;  /* 0x0000105c06004986 */ /* 0x000fe2000c101524 */
[C---:B------:R-:W-:Y:S01]  /*83b0*/  ISETP.GT.AND P4, PT, R0.reuse, 0x10, P3 ;  /* 0x000000100000780c */ /* 0x040fe20001f84270 */
[----:B------:R-:W-:Y:S01]  /*83c0*/  FMUL R103, R103, R155 ;  /* 0x0000009b67677220 */ /* 0x000fe20000400000 */
[----:B------:R-:W-:Y:S01]  /*83d0*/  F2FP.BF16.F32.PACK_AB R97, RZ, R97 ;  /* 0x00000061ff61723e */ /* 0x000fe200000010ff */
[----:B------:R-:W-:Y:S01]  /*83e0*/  @P5 STG.E.U16 desc[UR36][R6.64+0x12], R93 ;  /* 0x0000125d06005986 */ /* 0x000fe2000c101524 */
[----:B------:R-:W-:Y:S01]  /*83f0*/  ISETP.GT.AND P5, PT, R0, 0x11, P0 ;  /* 0x000000110000780c */ /* 0x000fe200007a4270 */
        /* <DEDUP_REMOVED lines=74> */
[----:B------:R-:W-:Y:S01]  /*88a0*/  FMUL R125, R125, R155 ;  /* 0x0000009b7d7d7220 */ /* 0x000fe20000400000 */
[----:B------:R-:W-:Y:S01]  /*88b0*/  F2FP.BF16.F32.PACK_AB R119, RZ, R119 ;  /* 0x00000077ff77723e */ /* 0x000fe200000010ff */
[-C--:B------:R-:W-:Y:S01]  /*88c0*/  FMUL R126, R126, R155.reuse ;  /* 0x0000009b7e7e7220 */ /* 0x080fe20000400000 */
[----:B------:R-:W-:Y:S01]  /*88d0*/  F2FP.BF16.F32.PACK_AB R120, RZ, R120 ;  /* 0x00000078ff78723e */ /* 0x000fe200000010ff */
        /* <DEDUP_REMOVED lines=66> */
[----:B------:R-:W-:Y:S01]  /*8d00*/  IMAD.SHL.U32 R23, R4, 0x100, RZ ;  /* 0x0000010004177824 */ /* 0x000fe200078e00ff */
[----:B------:R-:W-:Y:S01]  /*8d10*/  F2FP.BF16.F32.PACK_AB R140, RZ, R140 ;  /* 0x0000008cff8c723e */ /* 0x000fe200000010ff */
[----:B------:R-:W-:Y:S01]  /*8d20*/  @P1 STG.E.U16 desc[UR36][R6.64+0x90], R124 ;  /* 0x0000907c06001986 */ /* 0x000fe2000c101524 */
[----:B------:R-:W-:Y:S01]  /*8d30*/  ISETP.GT.AND P1, PT, R0, 0x50, P3 ;  /* 0x000000500000780c */ /* 0x000fe20001f24270 */
[----:B------:R-:W-:Y:S01]  /*8d40*/  FMUL R146, R146, R155 ;  /* 0x0000009b92927220 */ /* 0x000fe20000400000 */
[----:B------:R-:W-:Y:S01]  /*8d50*/  F2FP.BF16.F32.PACK_AB R141, RZ, R141 ;  /* 0x0000008dff8d723e */ /* 0x000fe200000010ff */
[----:B------:R-:W-:Y:S01]  /*8d60*/  @P2 STG.E.U16 desc[UR36][R6.64+0x92], R125 ;  /* 0x0000927d06002986 */ /* 0x000fe2000c101524 */
[C---:B------:R-:W-:Y:S01]  /*8d70*/  ISETP.GT.AND P2, PT, R0.reuse, 0x51, P3 ;  /* 0x000000510000780c */ /* 0x040fe20001f44270 */
[-C--:B------:R-:W-:Y:S01]  /*8d80*/  FMUL R147, R147, R155.reuse ;  /* 0x0000009b93937220 */ /* 0x080fe20000400000 */
        /* <DEDUP_REMOVED lines=11> */
[-C--:B------:R-:W-:Y:S01]  /*8e40*/  FMUL R150, R150, R155.reuse ;  /* 0x0000009b96967220 */ /* 0x080fe20000400000 */
[----:B------:R-:W-:Y:S01]  /*8e50*/  SHF.L.U64.HI R21, R4, 0x8, R5 ;  /* 0x0000000804157819 */ /* 0x000fe20000010205 */
[----:B------:R-:W-:Y:S01]  /*8e60*/  @P2 STG.E.U16 desc[UR36][R6.64+0xa2], R129 ;  /* 0x0000a28106002986 */ /* 0x000fe2000c101524 */
[C---:B------:R-:W-:Y:S01]  /*8e70*/  ISETP.GT.AND P2, PT, R0.reuse, 0x59, P3 ;  /* 0x000000590000780c */ /* 0x040fe20001f44270 */
        /* <DEDUP_REMOVED lines=58> */
[----:B------:R-:W-:Y:S01]  /*9220*/  @P2 STG.E.U16 desc[UR36][R12.64+0xd0], R142 ;  /* 0x0000d08e0c002986 */ /* 0x000fe2000c101524 */
[----:B------:R-:W-:Y:S01]  /*9230*/  F2FP.BF16.F32.PACK_AB R34, RZ, R34 ;  /* 0x00000022ff22723e */ /* 0x000fe200000010ff */
[----:B------:R-:W-:Y:S01]  /*9240*/  FMUL R40, R40, R155 ;  /* 0x0000009b28287220 */ /* 0x000fe20000400000 */
[----:B------:R-:W-:Y:S01]  /*9250*/  F2FP.BF16.F32.PACK_AB R35, RZ, R35 ;  /* 0x00000023ff23723e */ /* 0x000fe200000010ff */
        /* <DEDUP_REMOVED lines=8> */
[----:B------:R-:W-:Y:S01]  /*92e0*/  @P1 IMAD.MOV.U32 R4, RZ, RZ, R6 ;  /* 0x000000ffff041224 */ /* 0x000fe200078e0006 */
[----:B------:R-:W-:Y:S01]  /*92f0*/  F2FP.BF16.F32.PACK_AB R38, RZ, R38 ;  /* 0x00000026ff26723e */ /* 0x000fe200000010ff */
[----:B------:R-:W-:Y:S01]  /*9300*/  @P1 IMAD.MOV.U32 R5, RZ, RZ, R7 ;  /* 0x000000ffff051224 */ /* 0x000fe200078e0007 */
[----:B------:R-:W-:Y:S01]  /*9310*/  F2FP.BF16.F32.PACK_AB R39, RZ, R39 ;  /* 0x00000027ff27723e */ /* 0x000fe200000010ff */
[-C--:B------:R-:W-:Y:S01]  /*9320*/  FMUL R43, R43, R155.reuse ;  /* 0x0000009b2b2b7220 */ /* 0x080fe20000400000 */
[----:B------:R-:W-:Y:S01]  /*9330*/  F2FP.BF16.F32.PACK_AB R40, RZ, R40 ;  /* 0x00000028ff28723e */ /* 0x000fe200000010ff */
[-C--:B------:R-:W-:Y:S01]  /*9340*/  FMUL R44, R44, R155.reuse ;  /* 0x0000009b2c2c7220 */ /* 0x080fe20000400000 */
[----:B------:R0:W-:Y:S01]  /*9350*/  @P1 STG.E.U16 desc[UR36][R4.64+0xe2], R145 ;  /* 0x0000e29104001986 */ /* 0x0001e2000c101524 */
[----:B------:R-:W-:Y:S01]  /*9360*/  IADD3 R14, P1, P2, R11, R6, R23 ;  /* 0x000000060b0e7210 */ /* 0x000fe20007a3e017 */
[----:B------:R-:W-:Y:S01]  /*9370*/  FMUL R45, R45, R155 ;  /* 0x0000009b2d2d7220 */ /* 0x000fe20000400000 */
[----:B------:R-:W-:Y:S01]  /*9380*/  F2FP.BF16.F32.PACK_AB R41, RZ, R41 ;  /* 0x00000029ff29723e */ /* 0x000fe200000010ff */
[----:B------:R-:W-:Y:S01]  /*9390*/  FMUL R46, R46, R155 ;  /* 0x0000009b2e2e7220 */ /* 0x000fe20000400000 */
[----:B------:R-:W-:Y:S01]  /*93a0*/  IADD3.X R15, R9, R7, R21, P1, P2 ;  /* 0x00000007090f7210 */ /* 0x000fe20000fe4415 */
[-C--:B------:R-:W-:Y:S01]  /*93b0*/  FMUL R47, R47, R155.reuse ;  /* 0x0000009b2f2f7220 */ /* 0x080fe20000400000 */
[C---:B------:R-:W-:Y:S01]  /*93c0*/  ISETP.GT.AND P1, PT, R3.reuse, 0x80, PT ;  /* 0x000000800300780c */ /* 0x040fe20003f24270 */
[-C--:B------:R-:W-:Y:S01]  /*93d0*/  FMUL R48, R48, R155.reuse ;  /* 0x0000009b30307220 */ /* 0x080fe20000400000 */
[----:B------:R-:W-:Y:S01]  /*93e0*/  ISETP.GT.AND P2, PT, R3, 0x88, PT ;  /* 0x000000880300780c */ /* 0x000fe20003f44270 */
[----:B------:R-:W-:Y:S01]  /*93f0*/  FMUL R49, R49, R155 ;  /* 0x0000009b31317220 */ /* 0x000fe20000400000 */
[----:B------:R-:W-:Y:S01]  /*9400*/  F2FP.BF16.F32.PACK_AB R42, RZ, R42 ;  /* 0x0000002aff2a723e */ /* 0x000fe200000010ff */
[----:B0-----:R-:W-:Y:S01]  /*9410*/  @P5 IMAD.MOV.U32 R4, RZ, RZ, R12 ;  /* 0x000000ffff045224 */ /* 0x001fe200078e000c */
[----:B------:R-:W-:Y:S01]  /*9420*/  F2FP.BF16.F32.PACK_AB R43, RZ, R43 ;  /* 0x0000002bff2b723e */ /* 0x000fe200000010ff */
[----:B------:R-:W-:Y:S01]  /*9430*/  @P5 IMAD.MOV.U32 R5, RZ, RZ, R13 ;  /* 0x000000ffff055224 */ /* 0x000fe200078e000d */
[----:B------:R-:W-:Y:S01]  /*9440*/  F2FP.BF16.F32.PACK_AB R44, RZ, R44 ;  /* 0x0000002cff2c723e */ /* 0x000fe200000010ff */
[----:B------:R-:W-:Y:S01]  /*9450*/  FMUL R50, R50, R155 ;  /* 0x0000009b32327220 */ /* 0x000fe20000400000 */
[----:B------:R-:W-:Y:S01]  /*9460*/  F2FP.BF16.F32.PACK_AB R45, RZ, R45 ;  /* 0x0000002dff2d723e */ /* 0x000fe200000010ff */
[-C--:B------:R-:W-:Y:S01]  /*9470*/  FMUL R51, R51, R155.reuse ;  /* 0x0000009b33337220 */ /* 0x080fe20000400000 */
[----:B------:R0:W-:Y:S01]  /*9480*/  @P5 STG.E.U16 desc[UR36][R4.64+0xe0], R146 ;  /* 0x0000e09204005986 */ /* 0x0001e2000c101524 */
[----:B------:R-:W-:Y:S01]  /*9490*/  ISETP.GT.AND P5, PT, R0, 0x78, P3 ;  /* 0x000000780000780c */ /* 0x000fe20001fa4270 */
[-C--:B------:R-:W-:Y:S01]  /*94a0*/  FMUL R52, R52, R155.reuse ;  /* 0x0000009b34347220 */ /* 0x080fe20000400000 */
[C---:B------:R-:W-:Y:S01]  /*94b0*/  ISETP.GT.AND P3, PT, R0.reuse, 0x79, P3 ;  /* 0x000000790000780c */ /* 0x040fe20001f64270 */
[----:B------:R-:W-:Y:S01]  /*94c0*/  @P4 STG.E.U16 desc[UR36][R12.64+0xe2], R147 ;  /* 0x0000e2930c004986 */ /* 0x000fe2000c101524 */
[C---:B------:R-:W-:Y:S01]  /*94d0*/  ISETP.GT.AND P4, PT, R0.reuse, 0x78, P0 ;  /* 0x000000780000780c */ /* 0x040fe20000784270 */
[-C--:B------:R-:W-:Y:S01]  /*94e0*/  FMUL R53, R53, R155.reuse ;  /* 0x0000009b35357220 */ /* 0x080fe20000400000 */
[----:B------:R-:W-:Y:S01]  /*94f0*/  ISETP.GT.AND P0, PT, R0, 0x79, P0 ;  /* 0x000000790000780c */ /* 0x000fe20000704270 */
[-C--:B------:R-:W-:Y:S01]  /*9500*/  FMUL R54, R54, R155.reuse ;  /* 0x0000009b36367220 */ /* 0x080fe20000400000 */
[----:B------:R-:W-:Y:S01]  /*9510*/  F2FP.BF16.F32.PACK_AB R46, RZ, R46 ;  /* 0x0000002eff2e723e */ /* 0x000fe200000010ff */
[----:B------:R-:W-:Y:S01]  /*9520*/  FMUL R55, R55, R155 ;  /* 0x0000009b37377220 */ /* 0x000fe20000400000 */
[----:B------:R-:W-:Y:S01]  /*9530*/  F2FP.BF16.F32.PACK_AB R47, RZ, R47 ;  /* 0x0000002fff2f723e */ /* 0x000fe200000010ff */
[-C--:B------:R-:W-:Y:S01]  /*9540*/  FMUL R56, R56, R155.reuse ;  /* 0x0000009b38387220 */ /* 0x080fe20000400000 */
[----:B------:R-:W-:Y:S01]  /*9550*/  F2FP.BF16.F32.PACK_AB R48, RZ, R48 ;  /* 0x00000030ff30723e */ /* 0x000fe200000010ff */
[----:B------:R-:W-:Y:S01]  /*9560*/  @P5 STG.E.U16 desc[UR36][R6.64+0xf0], R148 ;  /* 0x0000f09406005986 */ /* 0x000fe2000c101524 */
[----:B0-----:R-:W-:Y:S01]  /*9570*/  IADD3 R4, P5, R23, R6, RZ ;  /* 0x0000000617047210 */ /* 0x001fe20007fbe0ff */
[----:B------:R-:W-:Y:S01]  /*9580*/  FMUL R57, R57, R155 ;  /* 0x0000009b39397220 */ /* 0x000fe20000400000 */
[----:B------:R-:W-:Y:S01]  /*9590*/  F2FP.BF16.F32.PACK_AB R49, RZ, R49 ;  /* 0x00000031ff31723e */ /* 0x000fe200000010ff */
[----:B------:R0:W-:Y:S01]  /*95a0*/  @P3 STG.E.U16 desc[UR36][R6.64+0xf2], R149 ;  /* 0x0000f29506003986 */ /* 0x0001e2000c101524 */
[C---:B------:R-:W-:Y:S01]  /*95b0*/  ISETP.GT.AND P3, PT, R0.reuse, RZ, P1 ;  /* 0x000000ff0000720c */ /* 0x040fe20000f64270 */
[----:B------:R-:W-:Y:S01]  /*95c0*/  IMAD.X R5, R21, 0x1, R7, P5 ;  /* 0x0000000115057824 */ /* 0x000fe200028e0607 */
[C---:B------:R-:W-:Y:S01]  /*95d0*/  ISETP.GT.AND P5, PT, R0.reuse, RZ, P2 ;  /* 0x000000ff0000720c */ /* 0x040fe200017a4270 */
        /* <DEDUP_REMOVED lines=11> */
[-C--:B0-----:R-:W-:Y:S01]  /*9690*/  IADD3 R6, P3, R11, R4.reuse, RZ ;  /* 0x000000040b067210 */ /* 0x081fe20007f7e0ff */
[----:B------:R-:W-:Y:S01]  /*96a0*/  FMUL R61, R61, R155 ;  /* 0x0000009b3d3d7220 */ /* 0x000fe20000400000 */
[----:B------:R-:W-:Y:S01]  /*96b0*/  F2FP.BF16.F32.PACK_AB R53, RZ, R53 ;  /* 0x00000035ff35723e */ /* 0x000fe200000010ff */
[----:B------:R-:W-:Y:S01]  /*96c0*/  @P4 STG.E.U16 desc[UR36][R4.64+0x2], R25 ;  /* 0x0000021904004986 */ /* 0x000fe2000c101524 */
[----:B------:R-:W-:Y:S01]  /*96d0*/  IADD3 R10, P4, R11, R4, RZ ;  /* 0x000000040b0a7210 */ /* 0x000fe20007f9e0ff */
[C---:B------:R-:W-:Y:S01]  /*96e0*/  IMAD.X R7, R9.reuse, 0x1, R5, P3 ;  /* 0x0000000109077824 */ /* 0x040fe200018e0605 */
[----:B------:R-:W-:Y:S01]  /*96f0*/  ISETP.GT.AND P3, PT, R0, 0x9, P2 ;  /* 0x000000090000780c */ /* 0x000fe20001764270 */
[----:B------:R-:W-:Y:S01]  /*9700*/  FMUL R62, R62, R155 ;  /* 0x0000009b3e3e7220 */ /* 0x000fe20000400000 */
[----:B------:R-:W-:Y:S01]  /*9710*/  IADD3.X R11, R9, R5, RZ, P4, !PT ;  /* 0x00000005090b7210 */ /* 0x000fe200027fe4ff */
[-C--:B------:R-:W-:Y:S01]  /*9720*/  FMUL R63, R63, R155.reuse ;  /* 0x0000009b3f3f7220 */ /* 0x080fe20000400000 */
        /* <DEDUP_REMOVED lines=21> */
[----:B------:R0:W-:Y:S01]  /*9880*/  @P0 STG.E.U16 desc[UR36][R6.64+0x10], R30 ;  /* 0x0000101e06000986 */ /* 0x0001e2000c101524 */
        /* <DEDUP_REMOVED lines=13> */
[--C-:B0-----:R-:W-:Y:S01]  /*9960*/  @P0 IMAD.MOV.U32 R6, RZ, RZ, R14.reuse ;  /* 0x000000ffff060224 */ /* 0x101fe200078e000e */
[----:B------:R-:W-:Y:S01]  /*9970*/  F2FP.BF16.F32.PACK_AB R63, RZ, R63 ;  /* 0x0000003fff3f723e */ /* 0x000fe200000010ff */
[--C-:B------:R-:W-:Y:S01]  /*9980*/  @P0 IMAD.MOV.U32 R7, RZ, RZ, R15.reuse ;  /* 0x000000ffff070224 */ /* 0x100fe200078e000f */
[----:B------:R-:W-:Y:S01]  /*9990*/  F2FP.BF16.F32.PACK_AB R64, RZ, R64 ;  /* 0x00000040ff40723e */ /* 0x000fe200000010ff */
[----:B------:R-:W-:Y:S01]  /*99a0*/  FMUL R73, R73, R155 ;  /* 0x0000009b49497220 */ /* 0x000fe20000400000 */
[----:B------:R-:W-:Y:S01]  /*99b0*/  F2FP.BF16.F32.PACK_AB R65, RZ, R65 ;  /* 0x00000041ff41723e */ /* 0x000fe200000010ff */
[-C--:B------:R-:W-:Y:S01]  /*99c0*/  FMUL R74, R74, R155.reuse ;  /* 0x0000009b4a4a7220 */ /* 0x080fe20000400000 */
[----:B------:R0:W-:Y:S01]  /*99d0*/  @P0 STG.E.U16 desc[UR36][R6.64+0x20], R34 ;  /* 0x0000202206000986 */ /* 0x0001e2000c101524 */
        /* <DEDUP_REMOVED lines=9> */
[----:B------:R-:W-:Y:S01]  /*9a70*/  FMUL R79, R79, R155 ;  /* 0x0000009b4f4f7220 */ /* 0x000fe20000400000 */
[----:B------:R-:W-:Y:S01]  /*9a80*/  F2FP.BF16.F32.PACK_AB R70, RZ, R70 ;  /* 0x00000046ff46723e */ /* 0x000fe200000010ff */
        /* <DEDUP_REMOVED lines=28> */
[----:B------:R-:W-:Y:S01]  /*9c50*/  FMUL R87, R87, R155 ;  /* 0x0000009b57577220 */ /* 0x000fe20000400000 */
[----:B------:R-:W-:-:S02]  /*9c60*/  F2FP.BF16.F32.PACK_AB R80, RZ, R80 ;  /* 0x00000050ff50723e */ /* 0x000fc400000010ff */
[----:B------:R-:W-:Y:S02]  /*9c70*/  F2FP.BF16.F32.PACK_AB R81, RZ, R81 ;  /* 0x00000051ff51723e */ /* 0x000fe400000010ff */
[----:B------:R-:W-:Y:S02]  /*9c80*/  F2FP.BF16.F32.PACK_AB R82, RZ, R82 ;  /* 0x00000052ff52723e */ /* 0x000fe400000010ff */
[----:B------:R-:W-:Y:S02]  /*9c90*/  F2FP.BF16.F32.PACK_AB R83, RZ, R83 ;  /* 0x00000053ff53723e */ /* 0x000fe400000010ff */
[----:B------:R-:W-:Y:S01]  /*9ca0*/  F2FP.BF16.F32.PACK_AB R84, RZ, R84 ;  /* 0x00000054ff54723e */ /* 0x000fe200000010ff */
[----:B0-----:R-:W-:Y:S01]  /*9cb0*/  @P3 IMAD.MOV.U32 R6, RZ, RZ, R14 ;  /* 0x000000ffff063224 */ /* 0x001fe200078e000e */
[----:B------:R-:W-:Y:S01]  /*9cc0*/  F2FP.BF16.F32.PACK_AB R85, RZ, R85 ;  /* 0x00000055ff55723e */ /* 0x000fe200000010ff */
[----:B------:R-:W-:Y:S01]  /*9cd0*/  @P3 IMAD.MOV.U32 R7, RZ, RZ, R15 ;  /* 0x000000ffff073224 */ /* 0x000fe200078e000f */
[----:B------:R-:W-:-:S02]  /*9ce0*/  F2FP.BF16.F32.PACK_AB R86, RZ, R86 ;  /* 0x00000056ff56723e */ /* 0x000fc400000010ff */
[----:B------:R-:W-:Y:S02]  /*9cf0*/  F2FP.BF16.F32.PACK_AB R87, RZ, R87 ;  /* 0x00000057ff57723e */ /* 0x000fe400000010ff */
[----:B------:R0:W-:Y:S01]  /*9d00*/  @P3 STG.E.U16 desc[UR36][R6.64+0x32], R39 ;  /* 0x0000322706003986 */ /* 0x0001e2000c101524 */
[----:B------:R-:W-:-:S03]  /*9d10*/  ISETP.GT.AND P3, PT, R0, 0x21, P2 ;  /* 0x000000210000780c */ /* 0x000fc60001764270 */
[----:B------:R-:W-:Y:S01]  /*9d20*/  @P4 STG.E.U16 desc[UR36][R4.64+0x40], R40 ;  /* 0x0000402804004986 */ /* 0x000fe2000c101524 */
[----:B------:R-:W-:-:S03]  /*9d30*/  ISETP.GT.AND P4, PT, R0, 0x28, P1 ;  /* 0x000000280000780c */ /* 0x000fc60000f84270 */
[----:B------:R-:W-:Y:S01]  /*9d40*/  @P5 STG.E.U16 desc[UR36][R4.64+0x42], R41 ;  /* 0x0000422904005986 */ /* 0x000fe2000c101524 */
[----:B------:R-:W-:Y:S01]  /*9d50*/  ISETP.GT.AND P5, PT, R0, 0x29, P1 ;  /* 0x000000290000780c */ /* 0x000fe20000fa4270 */
[----:B0-----:R-:W-:Y:S01]  /*9d60*/  @P0 IMAD.MOV.U32 R6, RZ, RZ, R14 ;  /* 0x000000ffff060224 */ /* 0x001fe200078e000e */
[----:B------:R-:W-:-:S05]  /*9d70*/  @P0 MOV R7, R15 ;  /* 0x0000000f00070202 */ /* 0x000fca0000000f00 */
[----:B------:R0:W-:Y:S01]  /*9d80*/  @P0 STG.E.U16 desc[UR36][R6.64+0x40], R42 ;  /* 0x0000402a06000986 */ /* 0x0001e2000c101524 */
[----:B------:R-:W-:Y:S01]  /*9d90*/  ISETP.GT.AND P0, PT, R0, 0x28, P2 ;  /* 0x000000280000780c */ /* 0x000fe20001704270 */
[----:B0-----:R-:W-:Y:S02]  /*9da0*/  @P3 IMAD.MOV.U32 R6, RZ, RZ, R14 ;  /* 0x000000ffff063224 */ /* 0x001fe400078e000e */
[----:B------:R-:W-:-:S05]  /*9db0*/  @P3 IMAD.MOV.U32 R7, RZ, RZ, R15 ;  /* 0x000000ffff073224 */ /* 0x000fca00078e000f */
[----:B------:R0:W-:Y:S01]  /*9dc0*/  @P3 STG.E.U16 desc[UR36][R6.64+0x42], R43 ;  /* 0x0000422b06003986 */ /* 0x0001e2000c101524 */
[----:B------:R-:W-:-:S03]  /*9dd0*/  ISETP.GT.AND P3, PT, R0, 0x29, P2 ;  /* 0x000000290000780c */ /* 0x000fc60001764270 */
[----:B------:R-:W-:Y:S01]  /*9de0*/  @P4 STG.E.U16 desc[UR36][R4.64+0x50], R44 ;  /* 0x0000502c04004986 */ /* 0x000fe2000c101524 */
[----:B------:R-:W-:-:S03]  /*9df0*/  ISETP.GT.AND P4, PT, R0, 0x30, P1 ;  /* 0x000000300000780c */ /* 0x000fc60000f84270 */
[----:B------:R-:W-:Y:S01]  /*9e00*/  @P5 STG.E.U16 desc[UR36][R4.64+0x52], R45 ;  /* 0x0000522d04005986 */ /* 0x000fe2000c101524 */
[----:B------:R-:W-:Y:S01]  /*9e10*/  ISETP.GT.AND P5, PT, R0, 0x31, P1 ;  /* 0x000000310000780c */ /* 0x000fe20000fa4270 */
[----:B0-----:R-:W-:Y:S02]  /*9e20*/  @P0 IMAD.MOV.U32 R6, RZ, RZ, R14 ;  /* 0x000000ffff060224 */ /* 0x001fe400078e000e */
[----:B------:R-:W-:-:S05]  /*9e30*/  @P0 IMAD.MOV.U32 R7, RZ, RZ, R15 ;  /* 0x000000ffff070224 */ /* 0x000fca00078e000f */
        /* <DEDUP_REMOVED lines=21> */
[----:B------:R-:W-:Y:S02]  /*9f90*/  ISETP.GT.AND P5, PT, R0, 0x41, P1 ;  /* 0x000000410000780c */ /* 0x000fe40000fa4270 */
[----:B0-----:R-:W-:Y:S01]  /*9fa0*/  @P0 MOV R6, R14 ;  /* 0x0000000e00060202 */ /* 0x001fe20000000f00 */
        /* <DEDUP_REMOVED lines=27> */
[----:B0-----:R-:W-:Y:S01]  /*a160*/  @P3 IMAD.MOV.U32 R6, RZ, RZ, R14 ;  /* 0x000000ffff063224 */ /* 0x001fe200078e000e */
[----:B------:R-:W-:-:S05]  /*a170*/  @P3 MOV R7, R15 ;  /* 0x0000000f00073202 */ /* 0x000fca0000000f00 */
        /* <DEDUP_REMOVED lines=33> */
[----:B------:R-:W-:Y:S02]  /*a390*/  ISETP.GT.AND P0, PT, R0, 0x68, P2 ;  /* 0x000000680000780c */ /* 0x000fe40001704270 */
[----:B0-----:R-:W-:Y:S01]  /*a3a0*/  @P3 MOV R6, R14 ;  /* 0x0000000e00063202 */ /* 0x001fe20000000f00 */
        /* <DEDUP_REMOVED lines=14> */
[C---:B------:R-:W-:Y:S02]  /*a490*/  ISETP.GT.AND P3, PT, R0.reuse, 0x78, P1 ;  /* 0x000000780000780c */ /* 0x040fe40000f64270 */
[C---:B------:R-:W-:Y:S01]  /*a4a0*/  ISETP.GT.AND P1, PT, R0.reuse, 0x79, P1 ;  /* 0x000000790000780c */ /* 0x040fe20000f24270 */
[----:B------:R-:W-:Y:S01]  /*a4b0*/  @P4 STG.E.U16 desc[UR36][R4.64+0xe0], R80 ;  /* 0x0000e05004004986 */ /* 0x000fe2000c101524 */
[----:B------:R-:W-:-:S03]  /*a4c0*/  ISETP.GT.AND P4, PT, R0, 0x71, P2 ;  /* 0x000000710000780c */ /* 0x000fc60001784270 */
[----:B------:R-:W-:Y:S01]  /*a4d0*/  @P5 STG.E.U16 desc[UR36][R4.64+0xe2], R81 ;  /* 0x0000e25104005986 */ /* 0x000fe2000c101524 */
[C---:B------:R-:W-:Y:S02]  /*a4e0*/  ISETP.GT.AND P5, PT, R0.reuse, 0x78, P2 ;  /* 0x000000780000780c */ /* 0x040fe400017a4270 */
[----:B------:R-:W-:Y:S01]  /*a4f0*/  ISETP.GT.AND P2, PT, R0, 0x79, P2 ;  /* 0x000000790000780c */ /* 0x000fe20001744270 */
[----:B0-----:R-:W-:Y:S02]  /*a500*/  @P0 IMAD.MOV.U32 R6, RZ, RZ, R14 ;  /* 0x000000ffff060224 */ /* 0x001fe400078e000e */
[----:B------:R-:W-:-:S05]  /*a510*/  @P0 IMAD.MOV.U32 R7, RZ, RZ, R15 ;  /* 0x000000ffff070224 */ /* 0x000fca00078e000f */
[----:B------:R0:W-:Y:S02]  /*a520*/  @P0 STG.E.U16 desc[UR36][R6.64+0xe0], R82 ;  /* 0x0000e05206000986 */ /* 0x0001e4000c101524 */
[----:B0-----:R-:W-:Y:S02]  /*a530*/  @P4 IMAD.MOV.U32 R6, RZ, RZ, R14 ;  /* 0x000000ffff064224 */ /* 0x001fe400078e000e */
[----:B------:R-:W-:-:S05]  /*a540*/  @P4 IMAD.MOV.U32 R7, RZ, RZ, R15 ;  /* 0x000000ffff074224 */ /* 0x000fca00078e000f */
[----:B------:R-:W-:Y:S04]  /*a550*/  @P4 STG.E.U16 desc[UR36][R6.64+0xe2], R83 ;  /* 0x0000e25306004986 */ /* 0x000fe8000c101524 */
[----:B------:R-:W-:Y:S04]  /*a560*/  @P3 STG.E.U16 desc[UR36][R4.64+0xf0], R84 ;  /* 0x0000f05404003986 */ /* 0x000fe8000c101524 */
[----:B------:R0:W-:Y:S02]  /*a570*/  @P1 STG.E.U16 desc[UR36][R4.64+0xf2], R85 ;  /* 0x0000f25504001986 */ /* 0x0001e4000c101524 */
[----:B0-----:R-:W-:Y:S01]  /*a580*/  @P5 IMAD.MOV.U32 R4, RZ, RZ, R14 ;  /* 0x000000ffff045224 */ /* 0x001fe200078e000e */
[----:B------:R-:W-:-:S05]  /*a590*/  @P5 MOV R5, R15 ;  /* 0x0000000f00055202 */ /* 0x000fca0000000f00 */
[----:B------:R0:W-:Y:S04]  /*a5a0*/  @P5 STG.E.U16 desc[UR36][R4.64+0xf0], R86 ;  /* 0x0000f05604005986 */ /* 0x0001e8000c101524 */
[----:B------:R0:W-:Y:S02]  /*a5b0*/  @P2 STG.E.U16 desc[UR36][R14.64+0xf2], R87 ;  /* 0x0000f2570e002986 */ /* 0x0001e4000c101524 */
.L_x_286:
[----:B------:R-:W-:Y:S05]  /*a5c0*/  BSYNC B0 ;  /* 0x0000000000007941 */ /* 0x000fea0003800000 */
.L_x_34:
[----:B------:R-:W-:Y:S01]  /*a5d0*/  ULDC UR4, c[0x0][0xc] ;  /* 0x0000030000047ab9 */ /* 0x000fe20000000800 */
[----:B------:R-:W-:Y:S01]  /*a5e0*/  ULDC UR5, c[0x0][0x10] ;  /* 0x0000040000057ab9 */ /* 0x000fe20000000800 */
[----:B0-----:R-:W0:Y:S01]  /*a5f0*/  LDC R3, c[0x0][0x14] ;  /* 0x00000500ff037b82 */ /* 0x001e220000000800 */
[----:B------:R-:W-:Y:S01]  /*a600*/  UIMAD.WIDE.U32 UR4, UR4, UR5, URZ ;  /* 0x00000005040472a5 */ /* 0x000fe2000f8e003f */
[----:B------:R-:W-:Y:S01]  /*a610*/  PRMT R0, RZ, 0x7610, R0 ;  /* 0x00007610ff007816 */ /* 0x000fe20000000000 */
[----:B-----5:R-:W-:Y:S02]  /*a620*/  IMAD.MOV.U32 R154, RZ, RZ, -0x1 ;  /* 0xffffffffff9a7424 */ /* 0x020fe400078e00ff */
[----:B------:R-:W-:Y:S02]  /*a630*/  IMAD.MOV.U32 R23, RZ, RZ, -0x1 ;  /* 0xffffffffff177424 */ /* 0x000fe400078e00ff */
[----:B0-----:R-:W-:-:S04]  /*a640*/  IMAD.WIDE.U32 R16, R3, UR4, R16 ;  /* 0x0000000403107c25 */ /* 0x001fc8000f8e0010 */
[----:B------:R-:W-:Y:S01]  /*a650*/  IMAD R3, R3, UR5, RZ ;  /* 0x0000000503037c24 */ /* 0x000fe2000f8e02ff */
[----:B------:R-:W-:Y:S02]  /*a660*/  ULDC.64 UR4, c[0x0][0x650] ;  /* 0x0001940000047ab9 */ /* 0x000fe40000000a00 */
[----:B------:R-:W-:Y:S01]  /*a670*/  ISETP.GE.U32.AND P0, PT, R16, UR4, PT ;  /* 0x0000000410007c0c */ /* 0x000fe2000bf06070 */
[----:B------:R-:W-:-:S05]  /*a680*/  IMAD.IADD R17, R17, 0x1, R3 ;  /* 0x0000000111117824 */ /* 0x000fca00078e0203 */
[----:B------:R-:W-:-:S13]  /*a690*/  ISETP.GE.U32.AND.EX P0, PT, R17, UR5, PT, P0 ;  /* 0x0000000511007c0c */ /* 0x000fda000bf06100 */
[----:B------:R-:W-:Y:S05]  /*a6a0*/  @P0 BRA `(.L_x_287) ;  /* 0x0000000400640947 */ /* 0x000fea0003800000 */
[----:B------:R-:W0:Y:S01]  /*a6b0*/  S2R R12, SR_CTAID.X ;  /* 0x00000000000c7919 */ /* 0x000e220000002500 */
[----:B-12---:R-:W1:Y:S01]  /*a6c0*/  LDC.64 R10, c[0x0][0x628] ;  /* 0x00018a00ff0a7b82 */ /* 0x006e620000000a00 */
[----:B------:R-:W-:Y:S01]  /*a6d0*/  ULDC UR4, c[0x0][0x150] ;  /* 0x0000540000047ab9 */ /* 0x000fe20000000800 */
[----:B------:R-:W-:Y:S01]  /*a6e0*/  IMAD.MOV.U32 R8, RZ, RZ, R16 ;  /* 0x000000ffff087224 */ /* 0x000fe200078e0010 */
[----:B------:R-:W2:Y:S01]  /*a6f0*/  S2R R24, SR_CTAID.Y ;  /* 0x0000000000187919 */ /* 0x000ea20000002600 */
[----:B------:R-:W-:-:S04]  /*a700*/  IMAD.MOV.U32 R9, RZ, RZ, R17 ;  /* 0x000000ffff097224 */ /* 0x000fc800078e0011 */
[----:B------:R-:W2:Y:S08]  /*a710*/  LDC R21, c[0x0][0x144] ;  /* 0x00005100ff157b82 */ /* 0x000eb00000000800 */
[----:B------:R-:W2:Y:S08]  /*a720*/  LDC R0, c[0x0][0x630] ;  /* 0x00018c00ff007b82 */ /* 0x000eb00000000800 */
[----:B------:R-:W2:Y:S01]  /*a730*/  LDC.64 R14, c[0x0][0x620] ;  /* 0x00018800ff0e7b82 */ /* 0x000ea20000000a00 */
[----:B-1----:R-:W-:-:S04]  /*a740*/  ISETP.NE.U32.AND P0, PT, R10, RZ, PT ;  /* 0x000000ff0a00720c */ /* 0x002fc80003f05070 */
[----:B------:R-:W-:Y:S02]  /*a750*/  ISETP.NE.AND.EX P0, PT, R11, RZ, PT, P0 ;  /* 0x000000ff0b00720c */ /* 0x000fe40003f05300 */
[----:B0-----:R-:W-:-:S05]  /*a760*/  I2FP.F32.U32 R3, R12 ;  /* 0x0000000c00037245 */ /* 0x001fca0000201000 */
[----:B------:R-:W-:-:S04]  /*a770*/  FMUL R3, R3, UR4 ;  /* 0x0000000403037c20 */ /* 0x000fc80008400000 */
[----:B------:R0:W1:Y:S02]  /*a780*/  F2I.U32.TRUNC.NTZ R20, R3 ;  /* 0x0000000300147305 */ /* 0x000064000020f000 */
[----:B------:R-:W-:Y:S05]  /*a790*/  @!P0 BRA `(.L_x_288) ;  /* 0x0000000000288947 */ /* 0x000fea0003800000 */
[----:B0-----:R-:W0:Y:S02]  /*a7a0*/  LDC R3, c[0x0][0x634] ;  /* 0x00018d00ff037b82 */ /* 0x001e240000000800 */
[----:B0-----:R-:W-:-:S05]  /*a7b0*/  IADD3 R3, P0, R16, R3, RZ ;  /* 0x0000000310037210 */ /* 0x001fca0007f1e0ff */
        /* <DEDUP_REMOVED lines=8> */
.L_x_288:
[----:B------:R-:W5:Y:S01]  /*a840*/  LDC.64 R30, c[0x0][0x640] ;  /* 0x00019000ff1e7b82 */ /* 0x000f620000000a00 */
[-CC-:B--2---:R-:W-:Y:S01]  /*a850*/  SHF.R.U64 R23, R8, R0.reuse, R9.reuse ;  /* 0x0000000008177219 */ /* 0x184fe20000001209 */
[----:B-1----:R-:W-:Y:S01]  /*a860*/  IMAD.MOV R20, RZ, RZ, -R20 ;  /* 0x000000ffff147224 */ /* 0x002fe200078e0a14 */
[----:B------:R-:W-:Y:S01]  /*a870*/  SHF.R.U32.HI R0, RZ, R0, R9 ;  /* 0x00000000ff007219 */ /* 0x000fe20000011609 */
[----:B------:R-:W-:Y:S01]  /*a880*/  ULDC UR4, c[0x0][0x154] ;  /* 0x0000550000047ab9 */ /* 0x000fe20000000800 */
[----:B0-----:R-:W-:Y:S01]  /*a890*/  IADD3 R3, P0, RZ, -R23, RZ ;  /* 0x80000017ff037210 */ /* 0x001fe20007f1e0ff */
[----:B------:R-:W-:Y:S02]  /*a8a0*/  IMAD R26, R21, R20, R12 ;  /* 0x00000014151a7224 */ /* 0x000fe400078e020c */
[----:B------:R-:W0:Y:S01]  /*a8b0*/  LDC R6, c[0x0][0x618] ;  /* 0x00018600ff067b82 */ /* 0x000e220000000800 */
[----:B------:R-:W-:Y:S02]  /*a8c0*/  IMAD.MOV.U32 R7, RZ, RZ, 0x1 ;  /* 0x00000001ff077424 */ /* 0x000fe400078e00ff */
[----:B------:R-:W-:-:S04]  /*a8d0*/  IMAD.X R5, RZ, RZ, ~R0, P0 ;  /* 0x000000ffff057224 */ /* 0x000fc800000e0e00 */
[-C--:B------:R-:W-:Y:S01]  /*a8e0*/  IMAD R0, R5, R14.reuse, RZ ;  /* 0x0000000e05007224 */ /* 0x080fe200078e02ff */
[----:B------:R-:W1:Y:S01]  /*a8f0*/  LDC R8, c[0x0][0x608] ;  /* 0x00018200ff087b82 */ /* 0x000e620000000800 */
[----:B------:R-:W-:-:S04]  /*a900*/  IMAD.WIDE.U32 R4, R3, R14, R16 ;  /* 0x0000000e03047225 */ /* 0x000fc800078e0010 */
[----:B------:R-:W-:Y:S01]  /*a910*/  IMAD R3, R3, R15, R0 ;  /* 0x0000000f03037224 */ /* 0x000fe200078e0200 */
[----:B------:R-:W-:Y:S02]  /*a920*/  I2FP.F32.U32 R0, R24 ;  /* 0x0000001800007245 */ /* 0x000fe40000201000 */
[----:B------:R-:W2:Y:S01]  /*a930*/  LDC R28, c[0x0][0x658] ;  /* 0x00019600ff1c7b82 */ /* 0x000ea20000000800 */
[----:B-----5:R-:W-:Y:S02]  /*a940*/  ISETP.NE.U32.AND P0, PT, R30, RZ, PT ;  /* 0x000000ff1e00720c */ /* 0x020fe40003f05070 */
[----:B------:R-:W-:Y:S01]  /*a950*/  IADD3 R3, R5, R3, RZ ;  /* 0x0000000305037210 */ /* 0x000fe20007ffe0ff */
[----:B------:R-:W-:Y:S01]  /*a960*/  FMUL R0, R0, UR4 ;  /* 0x0000000400007c20 */ /* 0x000fe20008400000 */
[----:B------:R-:W-:Y:S01]  /*a970*/  ISETP.NE.AND.EX P0, PT, R31, RZ, PT, P0 ;  /* 0x000000ff1f00720c */ /* 0x000fe20003f05300 */
[----:B------:R-:W-:Y:S02]  /*a980*/  IMAD.MOV.U32 R5, RZ, RZ, -0x1 ;  /* 0xffffffffff057424 */ /* 0x000fe400078e00ff */
[----:B------:R-:W3:Y:S01]  /*a990*/  LDC R15, c[0x0][0x148] ;  /* 0x00005200ff0f7b82 */ /* 0x000ee20000000800 */
[-CC-:B0-----:R-:W-:Y:S01]  /*a9a0*/  SHF.R.U64 R12, R4, R6.reuse, R3.reuse ;  /* 0x00000006040c7219 */ /* 0x181fe20000001203 */
[----:B------:R0:W0:Y:S01]  /*a9b0*/  F2I.U32.TRUNC.NTZ R13, R0 ;  /* 0x00000000000d7305 */ /* 0x000022000020f000 */
[----:B------:R-:W-:-:S05]  /*a9c0*/  SHF.R.U32.HI R3, RZ, R6, R3 ;  /* 0x00000006ff037219 */ /* 0x000fca0000011603 */
[----:B------:R-:W0:Y:S01]  /*a9d0*/  LDC R20, c[0x0][0x600] ;  /* 0x00018000ff147b82 */ /* 0x000e220000000800 */
[-CC-:B-1----:R-:W-:Y:S02]  /*a9e0*/  SHF.R.U64 R10, R12, R8.reuse, R3.reuse ;  /* 0x000000080c0a7219 */ /* 0x182fe40000001203 */
[----:B------:R-:W-:-:S05]  /*a9f0*/  SHF.R.U32.HI R3, RZ, R8, R3 ;  /* 0x00000008ff037219 */ /* 0x000fca0000011603 */
[----:B------:R-:W1:Y:S01]  /*aa00*/  LDC R21, c[0x0][0x648] ;  /* 0x00019200ff157b82 */ /* 0x000e620000000800 */
[-C--:B--2---:R-:W-:Y:S02]  /*aa10*/  SHF.L.U32 R4, R5, R28.reuse, RZ ;  /* 0x0000001c05047219 */ /* 0x084fe400000006ff */
[-CC-:B------:R-:W-:Y:S02]  /*aa20*/  SHF.R.U64 R14, R10, R28.reuse, R3.reuse ;  /* 0x0000001c0a0e7219 */ /* 0x180fe40000001203 */
[----:B------:R-:W-:Y:S02]  /*aa30*/  SHF.R.U32.HI R5, RZ, R28, R3 ;  /* 0x0000001cff057219 */ /* 0x000fe40000011603 */
[----:B------:R-:W-:Y:S01]  /*aa40*/  LOP3.LUT R153, RZ, R4, RZ, 0x33, !PT ;  /* 0x00000004ff997212 */ /* 0x000fe200078e33ff */
[----:B------:R-:W2:Y:S01]  /*aa50*/  LDC R25, c[0x0][0x638] ;  /* 0x00018e00ff197b82 */ /* 0x000ea20000000800 */
[----:B------:R-:W-:Y:S01]  /*aa60*/  SHF.L.U32 R28, R7, R28, RZ ;  /* 0x0000001c071c7219 */ /* 0x000fe200000006ff */
[----:B------:R-:W-:-:S06]  /*aa70*/  IMAD.MOV.U32 R4, RZ, RZ, R14 ;  /* 0x000000ffff047224 */ /* 0x000fcc00078e000e */
[----:B------:R-:W0:Y:S01]  /*aa80*/  LDC R27, c[0x0][0x610] ;  /* 0x00018400ff1b7b82 */ /* 0x000e220000000800 */
[----:B------:R-:W-:Y:S05]  /*aa90*/  @!P0 BRA `(.L_x_289) ;  /* 0x0000000000288947 */ /* 0x000fea0003800000 */
[----:B------:R-:W5:Y:S02]  /*aaa0*/  LDC R3, c[0x0][0x64c] ;  /* 0x00019300ff037b82 */ /* 0x000f640000000800 */
[----:B-----5:R-:W-:-:S05]  /*aab0*/  IADD3 R3, P0, R14, R3, RZ ;  /* 0x000000030e037210 */ /* 0x020fca0007f1e0ff */
        /* <DEDUP_REMOVED lines=8> */
.L_x_289:
[----:B------:R-:W-:Y:S01]  /*ab40*/  ISETP.NE.AND P0, PT, R2, 0x1, PT ;  /* 0x000000010200780c */ /* 0x000fe20003f05270 */
[----:B0-----:R-:W-:Y:S01]  /*ab50*/  IMAD.MOV R13, RZ, RZ, -R13 ;  /* 0x000000ffff0d7224 */ /* 0x001fe200078e0a0d */
[----:B-1----:R-:W-:Y:S01]  /*ab60*/  SHF.R.U64 R0, R4, R21, R5 ;  /* 0x0000001504007219 */ /* 0x002fe20000001205 */
[----:B------:R-:W-:Y:S01]  /*ab70*/  VIADD R5, R20, 0xffffffff ;  /* 0xffffffff14057836 */ /* 0x000fe20000000000 */
[----:B------:R-:W-:-:S03]  /*ab80*/  LOP3.LUT R153, R10, R153, RZ, 0xc0, !PT ;  /* 0x000000990a997212 */ /* 0x000fc600078ec0ff */
[----:B------:R-:W-:Y:S01]  /*ab90*/  IMAD.MOV R3, RZ, RZ, -R0 ;  /* 0x000000ffff037224 */ /* 0x000fe200078e0a00 */
[----:B------:R-:W-:Y:S01]  /*aba0*/  LOP3.LUT R5, R12, R5, RZ, 0xc0, !PT ;  /* 0x000000050c057212 */ /* 0x000fe200078ec0ff */
[----:B------:R-:W-:Y:S02]  /*abb0*/  IMAD R153, R28, R0, R153 ;  /* 0x000000001c997224 */ /* 0x000fe400078e0299 */
[----:B--2---:R-:W-:Y:S02]  /*abc0*/  IMAD R0, R3, R25, R14 ;  /* 0x0000001903007224 */ /* 0x004fe400078e020e */
[----:B---3--:R-:W-:Y:S02]  /*abd0*/  @P0 IMAD R26, R15, R13, R24 ;  /* 0x0000000d0f1a0224 */ /* 0x008fe400078e0218 */
[----:B------:R-:W-:Y:S02]  /*abe0*/  IMAD R4, R0, R20, R5 ;  /* 0x0000001400047224 */ /* 0x000fe400078e0205 */
[----:B------:R-:W-:-:S02]  /*abf0*/  IMAD R153, R153, R27, R26 ;  /* 0x0000001b99997224 */ /* 0x000fc400078e021a */
[----:B------:R-:W-:-:S03]  /*ac00*/  IMAD.MOV.U32 R3, RZ, RZ, 0x1 ;  /* 0x00000001ff037424 */ /* 0x000fc600078e00ff */
[----:B------:R-:W-:Y:S02]  /*ac10*/  SEL R154, R4, R153, !P0 ;  /* 0x00000099049a7207 */ /* 0x000fe40004000000 */
[----:B------:R-:W-:Y:S02]  /*ac20*/  PRMT R0, R3, 0x7610, R0 ;  /* 0x0000761003007816 */ /* 0x000fe40000000000 */
[----:B------:R-:W-:-:S07]  /*ac30*/  SEL R153, R153, R4, !P0 ;  /* 0x0000000499997207 */ /* 0x000fce0004000000 */
.L_x_287:
[----:B------:R-:W-:-:S13]  /*ac40*/  LOP3.LUT P0, RZ, R0, 0xff, RZ, 0xc0, !PT ;  /* 0x000000ff00ff7812 */ /* 0x000fda000780c0ff */
[----:B------:R-:W-:Y:S05]  /*ac50*/  @P0 BRA `(.L_x_290) ;  /* 0xffffff6400700947 */ /* 0x000fea000383ffff */
[----:B------:R-:W-:Y:S05]  /*ac60*/  EXIT ;  /* 0x000000000000794d */ /* 0x000fea0003800000 */
.L_x_7:
[----:B0-----:R-:W-:Y:S01]  /*ac70*/  ULDC.64 UR4, c[0x0][0x650] ;  /* 0x0001940000047ab9 */ /* 0x001fe20000000a00 */
[----:B------:R-:W-:Y:S01]  /*ac80*/  PRMT R8, RZ, 0x7610, R8 ;  /* 0x00007610ff087816 */ /* 0x000fe20000000008 */
[----:B------:R-:W-:Y:S01]  /*ac90*/  IMAD.MOV.U32 R20, RZ, RZ, -0x1 ;  /* 0xffffffffff147424 */ /* 0x000fe200078e00ff */
[----:B------:R-:W-:Y:S01]  /*aca0*/  ISETP.GE.U32.AND P0, PT, R16, UR4, PT ;  /* 0x0000000410007c0c */ /* 0x000fe2000bf06070 */
[----:B------:R-:W-:Y:S01]  /*acb0*/  IMAD.MOV.U32 R6, RZ, RZ, -0x1 ;  /* 0xffffffffff067424 */ /* 0x000fe200078e00ff */
[----:B------:R-:W-:Y:S02]  /*acc0*/  MOV R21, 0xffffffff ;  /* 0xffffffff00157802 */ /* 0x000fe40000000f00 */
        /* <DEDUP_REMOVED lines=20> */
.L_x_292:
[----:B------:R-:W0:Y:S01]  /*ae10*/  LDC.64 R28, c[0x0][0x640] ;  /* 0x00019000ff1c7b82 */ /* 0x000e220000000a00 */
[-CC-:B------:R-:W-:Y:S02]  /*ae20*/  SHF.R.U64 R22, R12, R6.reuse, R13.reuse ;  /* 0x000000060c167219 */ /* 0x180fe4000000120d */
[----:B------:R-:W-:Y:S02]  /*ae30*/  SHF.R.U32.HI R6, RZ, R6, R13 ;  /* 0x00000006ff067219 */ /* 0x000fe4000001160d */
[----:B------:R-:W-:Y:S02]  /*ae40*/  IADD3 R11, P0, RZ, -R22, RZ ;  /* 0x80000016ff0b7210 */ /* 0x000fe40007f1e0ff */
[----:B------:R-:W-:Y:S01]  /*ae50*/  MOV R30, 0x1 ;  /* 0x00000001001e7802 */ /* 0x000fe20000000f00 */
[----:B------:R-:W1:Y:S02]  /*ae60*/  LDC R10, c[0x0][0x618] ;  /* 0x00018600ff0a7b82 */ /* 0x000e640000000800 */
[----:B------:R-:W-:-:S04]  /*ae70*/  IMAD.X R9, RZ, RZ, ~R6, P0 ;  /* 0x000000ffff097224 */ /* 0x000fc800000e0e06 */
[-C--:B------:R-:W-:Y:S02]  /*ae80*/  IMAD R6, R9, R26.reuse, RZ ;  /* 0x0000001a09067224 */ /* 0x080fe400078e02ff */
[----:B------:R-:W2:Y:S01]  /*ae90*/  LDC R12, c[0x0][0x608] ;  /* 0x00018200ff0c7b82 */ /* 0x000ea20000000800 */
[----:B------:R-:W-:-:S04]  /*aea0*/  IMAD.WIDE.U32 R8, R11, R26, R16 ;  /* 0x0000001a0b087225 */ /* 0x000fc800078e0010 */
[----:B------:R-:W-:-:S03]  /*aeb0*/  IMAD R11, R11, R27, R6 ;  /* 0x0000001b0b0b7224 */ /* 0x000fc600078e0206 */
[----:B------:R-:W3:Y:S01]  /*aec0*/  LDC R25, c[0x0][0x658] ;  /* 0x00019600ff197b82 */ /* 0x000ee20000000800 */
[----:B------:R-:W-:Y:S01]  /*aed0*/  IMAD.IADD R9, R9, 0x1, R11 ;  /* 0x0000000109097824 */ /* 0x000fe200078e020b */
[----:B0-----:R-:W-:-:S04]  /*aee0*/  ISETP.NE.U32.AND P0, PT, R28, RZ, PT ;  /* 0x000000ff1c00720c */ /* 0x001fc80003f05070 */
[----:B------:R-:W-:Y:S02]  /*aef0*/  ISETP.NE.AND.EX P0, PT, R29, RZ, PT, P0 ;  /* 0x000000ff1d00720c */ /* 0x000fe40003f05300 */
[----:B------:R-:W0:Y:S01]  /*af00*/  LDC R20, c[0x0][0x600] ;  /* 0x00018000ff147b82 */ /* 0x000e220000000800 */
[-CC-:B-1----:R-:W-:Y:S01]  /*af10*/  SHF.R.U64 R14, R8, R10.reuse, R9.reuse ;  /* 0x0000000a080e7219 */ /* 0x182fe20000001209 */
[----:B------:R-:W-:Y:S01]  /*af20*/  IMAD.MOV.U32 R8, RZ, RZ, -0x1 ;  /* 0xffffffffff087424 */ /* 0x000fe200078e00ff */
[----:B------:R-:W-:-:S05]  /*af30*/  SHF.R.U32.HI R9, RZ, R10, R9 ;  /* 0x0000000aff097219 */ /* 0x000fca0000011609 */
[----:B------:R-:W1:Y:S01]  /*af40*/  LDC R26, c[0x0][0x648] ;  /* 0x00019200ff1a7b82 */ /* 0x000e620000000800 */
[-CC-:B--2---:R-:W-:Y:S02]  /*af50*/  SHF.R.U64 R21, R14, R12.reuse, R9.reuse ;  /* 0x0000000c0e157219 */ /* 0x184fe40000001209 */
[----:B------:R-:W-:-:S05]  /*af60*/  SHF.R.U32.HI R6, RZ, R12, R9 ;  /* 0x0000000cff067219 */ /* 0x000fca0000011609 */
[----:B------:R-:W2:Y:S01]  /*af70*/  LDC R27, c[0x0][0x638] ;  /* 0x00018e00ff1b7b82 */ /* 0x000ea20000000800 */
[-C--:B---3--:R-:W-:Y:S02]  /*af80*/  SHF.L.U32 R8, R8, R25.reuse, RZ ;  /* 0x0000001908087219 */ /* 0x088fe400000006ff */
[-CC-:B------:R-:W-:Y:S02]  /*af90*/  SHF.R.U64 R23, R21, R25.reuse, R6.reuse ;  /* 0x0000001915177219 */ /* 0x180fe40000001206 */
[----:B------:R-:W-:Y:S02]  /*afa0*/  LOP3.LUT R32, RZ, R8, RZ, 0x33, !PT ;  /* 0x00000008ff207212 */ /* 0x000fe400078e33ff */
[----:B------:R-:W-:Y:S01]  /*afb0*/  SHF.R.U32.HI R9, RZ, R25, R6 ;  /* 0x00000019ff097219 */ /* 0x000fe20000011606 */
[----:B------:R-:W3:Y:S01]  /*afc0*/  LDC R31, c[0x0][0x610] ;  /* 0x00018400ff1f7b82 */ /* 0x000ee20000000800 */
[----:B------:R-:W-:Y:S01]  /*afd0*/  IMAD.MOV.U32 R8, RZ, RZ, R23 ;  /* 0x000000ffff087224 */ /* 0x000fe200078e0017 */
[----:B------:R-:W-:Y:S06]  /*afe0*/  @!P0 BRA `(.L_x_293) ;  /* 0x0000000000288947 */ /* 0x000fec0003800000 */
        /* <DEDUP_REMOVED lines=10> */
.L_x_293:
[----:B------:R-:W-:Y:S02]  /*b090*/  ISETP.NE.AND P0, PT, R2, 0x1, PT ;  /* 0x000000010200780c */ /* 0x000fe40003f05270 */
[----:B-1----:R-:W-:Y:S01]  /*b0a0*/  SHF.R.U64 R6, R8, R26, R9 ;  /* 0x0000001a08067219 */ /* 0x002fe20000001209 */
[----:B0-----:R-:W-:Y:S01]  /*b0b0*/  VIADD R9, R20, 0xffffffff ;  /* 0xffffffff14097836 */ /* 0x001fe20000000000 */
[----:B------:R-:W-:Y:S02]  /*b0c0*/  SHF.L.U32 R30, R30, R25, RZ ;  /* 0x000000191e1e7219 */ /* 0x000fe400000006ff */
[----:B------:R-:W-:Y:S01]  /*b0d0*/  LOP3.LUT R5, R21, R32, RZ, 0xc0, !PT ;  /* 0x0000002015057212 */ /* 0x000fe200078ec0ff */
[----:B------:R-:W-:-:S04]  /*b0e0*/  IMAD.MOV R8, RZ, RZ, -R6 ;  /* 0x000000ffff087224 */ /* 0x000fc800078e0a06 */
[----:B------:R-:W-:Y:S01]  /*b0f0*/  IMAD R6, R30, R6, R5 ;  /* 0x000000061e067224 */ /* 0x000fe200078e0205 */
[----:B------:R-:W-:Y:S01]  /*b100*/  LOP3.LUT R5, R14, R9, RZ, 0xc0, !PT ;  /* 0x000000090e057212 */ /* 0x000fe200078ec0ff */
[----:B------:R-:W-:Y:S02]  /*b110*/  @P0 IMAD R3, R7, R24, R4 ;  /* 0x0000001807030224 */ /* 0x000fe400078e0204 */
[----:B--2---:R-:W-:Y:S02]  /*b120*/  IMAD R4, R8, R27, R23 ;  /* 0x0000001b08047224 */ /* 0x004fe400078e0217 */
[----:B---3--:R-:W-:Y:S02]  /*b130*/  IMAD R3, R6, R31, R3 ;  /* 0x0000001f06037224 */ /* 0x008fe400078e0203 */
[----:B------:R-:W-:Y:S02]  /*b140*/  IMAD R4, R4, R20, R5 ;  /* 0x0000001404047224 */ /* 0x000fe400078e0205 */
[----:B------:R-:W-:-:S02]  /*b150*/  IMAD.MOV.U32 R8, RZ, RZ, 0x1 ;  /* 0x00000001ff087424 */ /* 0x000fc400078e00ff */
[----:B------:R-:W-:Y:S01]  /*b160*/  IMAD.MOV.U32 R6, RZ, RZ, R22 ;  /* 0x000000ffff067224 */ /* 0x000fe200078e0016 */
[----:B------:R-:W-:Y:S02]  /*b170*/  SEL R20, R4, R3, !P0 ;  /* 0x0000000304147207 */ /* 0x000fe40004000000 */
[----:B------:R-:W-:-:S07]  /*b180*/  SEL R21, R3, R4, !P0 ;  /* 0x0000000403157207 */ /* 0x000fce0004000000 */
.L_x_291:
[----:B------:R-:W-:-:S08]  /*b190*/  NOP ;  /* 0x0000000000007918 */ /* 0x000fd00000000000 */
[----:B------:R-:W0:-:S00]  /*b1a0*/  USETMAXREG.DEALLOC.CTAPOOL 0x28 ;  /* 0x00000028000079c8 */ /* 0x000e0000080e0500 */
[----:B0-----:R-:W-:-:S13]  /*b1b0*/  ISETP.NE.AND P0, PT, R0, RZ, PT ;  /* 0x000000ff0000720c */ /* 0x001fda0003f05270 */
[----:B------:R-:W-:Y:S05]  /*b1c0*/  @P0 EXIT ;  /* 0x000000000000094d */ /* 0x000fea0003800000 */
[----:B------:R-:W-:Y:S01]  /*b1d0*/  LOP3.LUT P0, RZ, R8, 0xff, RZ, 0xc0, !PT ;  /* 0x000000ff08ff7812 */ /* 0x000fe2000780c0ff */
[----:B------:R-:W-:Y:S02]  /*b1e0*/  IMAD.MOV.U32 R0, RZ, RZ, 0x1 ;  /* 0x00000001ff007424 */ /* 0x000fe400078e00ff */
[----:B------:R-:W-:-:S10]  /*b1f0*/  IMAD.MOV.U32 R3, RZ, RZ, RZ ;  /* 0x000000ffff037224 */ /* 0x000fd400078e00ff */
[----:B------:R-:W-:Y:S05]  /*b200*/  @!P0 BRA `(.L_x_294) ;  /* 0x0000000c00448947 */ /* 0x000fea0003800000 */
[----:B------:R-:W0:Y:S01]  /*b210*/  LDC R0, c[0x0][0x28c] ;  /* 0x0000a300ff007b82 */ /* 0x000e220000000800 */
[----:B------:R-:W1:Y:S01]  /*b220*/  S2R R12, SR_CgaCtaId ;  /* 0x00000000000c7919 */ /* 0x000e620000008800 */
[----:B------:R-:W-:Y:S01]  /*b230*/  ULDC UR5, c[0x0][0x600] ;  /* 0x0001800000057ab9 */ /* 0x000fe20000000800 */
[----:B------:R-:W-:Y:S01]  /*b240*/  ULDC UR4, c[0x0][0xc] ;  /* 0x0000030000047ab9 */ /* 0x000fe20000000800 */
[----:B------:R-:W-:Y:S01]  /*b250*/  UIADD3 UR16, UR5, -0x1, URZ ;  /* 0xffffffff05107890 */ /* 0x000fe2000fffe03f */
[----:B------:R-:W-:Y:S01]  /*b260*/  BSSY B0, `(.L_x_294) ;  /* 0x00000cb000007945 */ /* 0x000fe20003800000 */
[----:B------:R-:W-:Y:S01]  /*b270*/  ULDC UR6, c[0x0][0x658] ;  /* 0x0001960000067ab9 */ /* 0x000fe20000000800 */
[----:B------:R-:W-:Y:S01]  /*b280*/  ULDC UR5, c[0x0][0x10] ;  /* 0x0000040000057ab9 */ /* 0x000fe20000000800 */
[----:B------:R-:W-:Y:S01]  /*b290*/  UMOV UR7, 0xffffffff ;  /* 0xffffffff00077882 */ /* 0x000fe20000000000 */
[----:B------:R-:W-:Y:S01]  /*b2a0*/  UMOV UR8, 0x1 ;  /* 0x0000000100087882 */ /* 0x000fe20000000000 */
[----:B------:R-:W-:Y:S01]  /*b2b0*/  UIMAD.WIDE.U32 UR4, UR4, UR5, URZ ;  /* 0x00000005040472a5 */ /* 0x000fe2000f8e003f */
[----:B------:R-:W-:Y:S01]  /*b2c0*/  IMAD.MOV.U32 R9, RZ, RZ, 0x1 ;  /* 0x00000001ff097424 */ /* 0x000fe200078e00ff */
[----:B------:R-:W-:Y:S01]  /*b2d0*/  USHF.L.U32 UR7, UR7, UR6, URZ ;  /* 0x0000000607077299 */ /* 0x000fe2000800063f */
[----:B------:R-:W-:Y:S01]  /*b2e0*/  LOP3.LUT R8, R19, 0x2, RZ, 0xfc, !PT ;  /* 0x0000000213087812 */ /* 0x000fe200078efcff */
[----:B------:R-:W-:-:S02]  /*b2f0*/  USHF.L.U32 UR18, UR8, UR6, URZ ;  /* 0x0000000608127299 */ /* 0x000fc4000800063f */
[----:B------:R-:W-:Y:S01]  /*b300*/  ULOP3.LUT UR17, URZ, UR7, URZ, 0x33, !UPT ;  /* 0x000000073f117292 */ /* 0x000fe2000f8e333f */
[----:B------:R-:W-:Y:S01]  /*b310*/  ULDC UR6, c[0x0][0x14] ;  /* 0x0000050000067ab9 */ /* 0x000fe20000000800 */
[----:B------:R-:W-:Y:S01]  /*b320*/  ULDC.64 UR22, c[0x0][0x198] ;  /* 0x0000660000167ab9 */ /* 0x000fe20000000a00 */
[----:B------:R-:W-:Y:S02]  /*b330*/  UIMAD.WIDE.U32 UR20, UR4, UR6, URZ ;  /* 0x00000006041472a5 */ /* 0x000fe4000f8e003f */
[----:B------:R-:W-:Y:S01]  /*b340*/  UIMAD UR13, UR5, UR6, URZ ;  /* 0x00000006050d72a4 */ /* 0x000fe2000f8e023f */
[----:B0-----:R-:W-:-:S03]  /*b350*/  IADD3 R0, R0, 0x1f, RZ ;  /* 0x0000001f00007810 */ /* 0x001fc60007ffe0ff */
[----:B------:R-:W-:Y:S01]  /*b360*/  UIADD3 UR13, UR21, UR13, URZ ;  /* 0x0000000d150d7290 */ /* 0x000fe2000fffe03f */
[----:B------:R-:W-:-:S04]  /*b370*/  SHF.R.S32.HI R3, RZ, 0x1f, R0 ;  /* 0x0000001fff037819 */ /* 0x000fc80000011400 */
[----:B------:R-:W-:Y:S01]  /*b380*/  LEA.HI R10, R3, R0, RZ, 0x5 ;  /* 0x00000000030a7211 */ /* 0x000fe200078f28ff */
[C---:B-1----:R-:W-:Y:S02]  /*b390*/  IMAD.SHL.U32 R11, R12.reuse, 0x40, RZ ;  /* 0x000000400c0b7824 */ /* 0x042fe400078e00ff */
[----:B------:R-:W-:Y:S01]  /*b3a0*/  IMAD.SHL.U32 R12, R12, 0x800, RZ ;  /* 0x000008000c0c7824 */ /* 0x000fe200078e00ff */
[----:B------:R-:W-:Y:S01]  /*b3b0*/  SHF.R.S32.HI R10, RZ, 0x5, R10 ;  /* 0x00000005ff0a7819 */ /* 0x000fe2000001140a */
[----:B------:R-:W-:Y:S01]  /*b3c0*/  IMAD.MOV.U32 R0, RZ, RZ, 0x1 ;  /* 0x00000001ff007424 */ /* 0x000fe200078e00ff */
[----:B------:R-:W-:Y:S01]  /*b3d0*/  LOP3.LUT R11, R11, 0x40, RZ, 0xc0, !PT ;  /* 0x000000400b0b7812 */ /* 0x000fe200078ec0ff */
[----:B------:R-:W-:Y:S01]  /*b3e0*/  IMAD.MOV.U32 R3, RZ, RZ, RZ ;  /* 0x000000ffff037224 */ /* 0x000fe200078e00ff */
[----:B------:R-:W-:Y:S01]  /*b3f0*/  LOP3.LUT R12, R12, 0x800, RZ, 0xc0, !PT ;  /* 0x000008000c0c7812 */ /* 0x000fe200078ec0ff */
[----:B------:R-:W-:-:S07]  /*b400*/  VIADD R13, R10, 0x1 ;  /* 0x000000010a0d7836 */ /* 0x000fce0000000000 */
.L_x_305:
[----:B------:R-:W-:-:S03]  /*b410*/  UMOV UR4, 0xffffffff ;  /* 0xffffffff00047882 */ /* 0x000fc60000000000 */
[----:B------:R-:W-:Y:S05]  /*b420*/  BRA.DIV UR4, `(.L_x_295) ;  /* 0x0000000e04c87947 */ /* 0x000fea000b800000 */
[----:B------:R-:W-:-:S13]  /*b430*/  ELECT P6, URZ, PT ;  /* 0x00000000003f782f */ /* 0x000fda00038c0000 */
.L_x_317:
[----:B------:R-:W0:Y:S01]  /*b440*/  LDC R4, c[0x0][0x28c] ;  /* 0x0000a300ff047b82 */ /* 0x000e220000000800 */
[----:B------:R-:W-:Y:S01]  /*b450*/  BSSY B1, `(.L_x_296) ;  /* 0x0000038000017945 */ /* 0x000fe20003800000 */
[----:B0-----:R-:W-:-:S13]  /*b460*/  ISETP.LT.OR P6, PT, R4, 0x1, !P6 ;  /* 0x000000010400780c */ /* 0x001fda00077c1670 */
[----:B------:R-:W-:Y:S05]  /*b470*/  @P6 BRA `(.L_x_297) ;  /* 0x0000000000d46947 */ /* 0x000fea0003800000 */
[----:B------:R-:W-:Y:S01]  /*b480*/  IMAD R20, R20, 0x80, R11 ;  /* 0x0000008014147824 */ /* 0x000fe200078e020b */
[----:B------:R-:W-:Y:S01]  /*b490*/  MOV R5, R0 ;  /* 0x0000000000057202 */ /* 0x000fe20000000f00 */
[----:B------:R-:W-:Y:S02]  /*b4a0*/  IMAD.SHL.U32 R21, R21, 0x100, RZ ;  /* 0x0000010015157824 */ /* 0x000fe400078e00ff */
[----:B------:R-:W-:Y:S02]  /*b4b0*/  IMAD.MOV.U32 R24, RZ, RZ, RZ ;  /* 0x000000ffff187224 */ /* 0x000fe400078e00ff */
[----:B------:R-:W-:Y:S02]  /*b4c0*/  IMAD.MOV.U32 R4, RZ, RZ, R13 ;  /* 0x000000ffff047224 */ /* 0x000fe400078e000d */
[----:B------:R-:W-:-:S07]  /*b4d0*/  IMAD.MOV.U32 R7, RZ, RZ, R3 ;  /* 0x000000ffff077224 */ /* 0x000fce00078e0003 */
.L_x_300:
[----:B------:R-:W0:Y:S01]  /*b4e0*/  S2R R15, SR_CgaCtaId ;  /* 0x00000000000f7919 */ /* 0x000e220000008800 */
[----:B------:R-:W-:Y:S02]  /*b4f0*/  MOV R14, 0x400 ;  /* 0x00000400000e7802 */ /* 0x000fe40000000f00 */
[----:B------:R-:W-:Y:S02]  /*b500*/  LOP3.LUT P1, RZ, R18, 0x7f, RZ, 0xc0, !PT ;  /* 0x0000007f12ff7812 */ /* 0x000fe4000782c0ff */
[----:B0-----:R-:W-:Y:S02]  /*b510*/  LEA R22, R15, R14, 0x18 ;  /* 0x0000000e0f167211 */ /* 0x001fe400078ec0ff */
[----:B------:R-:W-:-:S09]  /*b520*/  SHF.L.U32 R14, R5, 0x1f, RZ ;  /* 0x0000001f050e7819 */ /* 0x000fd200000006ff */
[----:B------:R-:W0:Y:S01]  /*b530*/  @!P1 LDC R15, c[0x0][0x500] ;  /* 0x00014000ff0f9b82 */ /* 0x000e220000000800 */
[----:B------:R-:W-:-:S04]  /*b540*/  IMAD R23, R7, 0x8, R22 ;  /* 0x0000000807177824 */ /* 0x000fc800078e0216 */
[----:B------:R-:W1:Y:S02]  /*b550*/  SYNCS.PHASECHK.TRANS64.TRYWAIT P0, [R23+URZ+0x28], R14 ;  /* 0x0000280e170075a7 */ /* 0x000e64000800017f */
[----:B-1----:R-:W-:Y:S05]  /*b560*/  @!P0 BRA `(.L_x_298) ;  /* 0x0000000c00988947 */ /* 0x002fea0003800000 */
.L_x_318:
[----:B-1----:R-:W-:Y:S01]  /*b570*/  PRMT R14, R8, 0x9910, RZ ;  /* 0x00009910080e7816 */ /* 0x002fe200000000ff */
[----:B0-----:R0:W-:Y:S03]  /*b580*/  @!P1 SYNCS.ARRIVE.TRANS64 RZ, [R23+URZ], R15 ;  /* 0x0000000f17ff99a7 */ /* 0x0011e6000800003f */
[----:B------:R-:W-:-:S13]  /*b590*/  ISETP.NE.AND P0, PT, R14, 0x2, PT ;  /* 0x000000020e00780c */ /* 0x000fda0003f05270 */
[----:B0-----:R-:W-:Y:S05]  /*b5a0*/  @P0 BRA `(.L_x_299) ;  /* 0x0000000000040947 */ /* 0x001fea0003800000 */
[----:B------:R-:W-:Y:S01]  /*b5b0*/  BPT.TRAP 0x1 ;  /* 0x000000040000795c */ /* 0x000fe20000300000 */
.L_x_299:
[----:B------:R-:W-:Y:S01]  /*b5c0*/  IMAD R14, R7, 0x1000, R12 ;  /* 0x00001000070e7824 */ /* 0x000fe200078e020c */
[----:B------:R-:W-:Y:S01]  /*b5d0*/  R2UR UR9, R23 ;  /* 0x00000000170972ca */ /* 0x000fe200000e0000 */
[--C-:B------:R-:W-:Y:S01]  /*b5e0*/  IMAD R15, R7, 0x4000, R22.reuse ;  /* 0x00004000070f7824 */ /* 0x100fe200078e0216 */
[----:B------:R-:W-:Y:S01]  /*b5f0*/  UIADD3 UR4, UP0, UR22, 0xf0, URZ ;  /* 0x000000f016047890 */ /* 0x000fe2000ff1e03f */
[----:B------:R-:W-:Y:S01]  /*b600*/  IMAD R14, R14, 0x2, R22 ;  /* 0x000000020e0e7824 */ /* 0x000fe200078e0216 */
[----:B------:R-:W-:Y:S01]  /*b610*/  R2UR UR11, R21 ;  /* 0x00000000150b72ca */ /* 0x000fe200000e0000 */
[----:B------:R-:W-:Y:S01]  /*b620*/  VIADD R4, R4, 0xffffffff ;  /* 0xffffffff04047836 */ /* 0x000fe20000000000 */
[----:B------:R-:W-:Y:S01]  /*b630*/  R2UR UR5, R15 ;  /* 0x000000000f0572ca */ /* 0x000fe200000e0000 */
[----:B------:R-:W-:Y:S01]  /*b640*/  UIADD3 UR24, UP1, UR22, 0x1f0, URZ ;  /* 0x000001f016187890 */ /* 0x000fe2000ff3e03f */
[----:B------:R-:W-:Y:S01]  /*b650*/  R2UR UR8, R14 ;  /* 0x000000000e0872ca */ /* 0x000fe200000e0000 */
[----:B------:R-:W-:Y:S01]  /*b660*/  VIADD R7, R7, 0x1 ;  /* 0x0000000107077836 */ /* 0x000fe20000000000 */
[----:B------:R-:W-:Y:S01]  /*b670*/  R2UR UR10, R24 ;  /* 0x00000000180a72ca */ /* 0x000fe200000e0000 */
[----:B------:R-:W-:Y:S01]  /*b680*/  UIADD3.X UR25, URZ, UR23, URZ, UP1, !UPT ;  /* 0x000000173f197290 */ /* 0x000fe20008ffe43f */
[----:B------:R-:W-:Y:S01]  /*b690*/  R2UR UR12, R6 ;  /* 0x00000000060c72ca */ /* 0x000fe200000e0000 */
[----:B------:R-:W-:Y:S01]  /*b6a0*/  UMOV UR6, 0x0 ;  /* 0x0000000000067882 */ /* 0x000fe20000000000 */
[----:B------:R-:W-:Y:S01]  /*b6b0*/  R2UR UR19, R20 ;  /* 0x00000000141372ca */ /* 0x000fe200000e0000 */
[----:B------:R-:W-:Y:S01]  /*b6c0*/  UMOV UR7, 0x10000000 ;  /* 0x1000000000077882 */ /* 0x000fe20000000000 */
[----:B------:R-:W-:Y:S01]  /*b6d0*/  ISETP.GT.AND P1, PT, R4, 0x1, PT ;  /* 0x000000010400780c */ /* 0x000fe20003f24270 */
[----:B------:R-:W-:Y:S01]  /*b6e0*/  UMOV UR26, 0x30000 ;  /* 0x00030000001a7882 */ /* 0x000fe20000000000 */
[C---:B------:R-:W-:Y:S01]  /*b6f0*/  ISETP.NE.AND P0, PT, R7.reuse, 0x5, PT ;  /* 0x000000050700780c */ /* 0x040fe20003f05270 */
[----:B------:R-:W-:Y:S01]  /*b700*/  UIADD3 UR14, UR5, 0x100, URZ ;  /* 0x00000100050e7890 */ /* 0x000fe2000fffe03f */
[----:B------:R-:W-:Y:S01]  /*b710*/  VIADD R24, R24, 0x20 ;  /* 0x0000002018187836 */ /* 0x000fe20000000000 */
[----:B------:R-:W-:Y:S01]  /*b720*/  UIADD3.X UR5, URZ, UR23, URZ, UP0, !UPT ;  /* 0x000000173f057290 */ /* 0x000fe200087fe43f */
[----:B------:R-:W-:Y:S01]  /*b730*/  SEL R14, RZ, 0x1, P0 ;  /* 0x00000001ff0e7807 */ /* 0x000fe20000000000 */
[----:B------:R-:W-:Y:S01]  /*b740*/  UIADD3 UR15, UR8, 0x14100, URZ ;  /* 0x00014100080f7890 */ /* 0x000fe2000fffe03f */
[----:B------:R-:W-:-:S02]  /*b750*/  SEL R7, R7, RZ, P0 ;  /* 0x000000ff07077207 */ /* 0x000fc40000000000 */
[----:B------:R-:W-:Y:S01]  /*b760*/  UMOV UR8, UR14 ;  /* 0x0000000e00087c82 */ /* 0x000fe20008000000 */
[----:B------:R-:W-:-:S03]  /*b770*/  LOP3.LUT R5, R5, R14, RZ, 0x3c, !PT ;  /* 0x0000000e05057212 */ /* 0x000fc600078e3cff */
[----:B------:R0:W-:Y:S02]  /*b780*/  UTMALDG.3D [UR8], [UR4], desc[UR6] ;  /* 0x00000608040075b4 */ /* 0x0001e40008011000 */
[----:B0-----:R-:W-:Y:S01]  /*b790*/  UMOV UR8, UR15 ;  /* 0x0000000f00087c82 */ /* 0x001fe20008000000 */
[----:B------:R-:W-:Y:S02]  /*b7a0*/  UMOV UR11, UR19 ;  /* 0x00000013000b7c82 */ /* 0x000fe40008000000 */
[----:B------:R0:W-:Y:S02]  /*b7b0*/  UTMALDG.3D.MULTICAST [UR8], [UR24], UR26, desc[UR6] ;  /* 0x00000608180073b4 */ /* 0x0001e4000801181a */
[----:B0-----:R-:W-:Y:S05]  /*b7c0*/  @P1 BRA `(.L_x_300) ;  /* 0xfffffffc00441947 */ /* 0x001fea000383ffff */
.L_x_297:
[----:B------:R-:W-:Y:S05]  /*b7d0*/  BSYNC B1 ;  /* 0x0000000000017941 */ /* 0x000fea0003800000 */
.L_x_296:
[----:B------:R-:W-:Y:S01]  /*b7e0*/  LOP3.LUT P1, RZ, R9, 0xff, RZ, 0xc0, !PT ;  /* 0x000000ff09ff7812 */ /* 0x000fe2000782c0ff */
[C---:B------:R-:W-:Y:S01]  /*b7f0*/  IMAD.IADD R6, R10.reuse, 0x1, R3 ;  /* 0x000000010a067824 */ /* 0x040fe200078e0203 */
[----:B------:R-:W-:Y:S01]  /*b800*/  ULDC.64 UR4, c[0x0][0x650] ;  /* 0x0001940000047ab9 */ /* 0x000fe20000000a00 */
[----:B------:R-:W-:Y:S01]  /*b810*/  ISETP.GE.U32.AND P2, PT, R10, 0x5, PT ;  /* 0x000000050a00780c */ /* 0x000fe20003f46070 */
[----:B------:R-:W-:Y:S01]  /*b820*/  BSSY B1, `(.L_x_301) ;  /* 0x000006c000017945 */ /* 0x000fe20003800000 */
[----:B------:R-:W-:Y:S01]  /*b830*/  IMAD.MOV.U32 R21, RZ, RZ, -0x1 ;  /* 0xffffffffff157424 */ /* 0x000fe200078e00ff */
[----:B------:R-:W-:Y:S02]  /*b840*/  ISETP.GT.U32.AND P0, PT, R6, 0x4, PT ;  /* 0x000000040600780c */ /* 0x000fe40003f04070 */
[----:B------:R-:W-:Y:S02]  /*b850*/  MOV R20, 0xffffffff ;  /* 0xffffffff00147802 */ /* 0x000fe40000000f00 */
[----:B------:R-:W-:-:S02]  /*b860*/  ISETP.LT.U32.AND P0, PT, R10, 0x5, P0 ;  /* 0x000000050a00780c */ /* 0x000fc40000701070 */
[----:B------:R-:W-:Y:S01]  /*b870*/  PRMT R9, RZ, 0x7610, R9 ;  /* 0x00007610ff097816 */ /* 0x000fe20000000009 */
[----:B------:R-:W0:Y:S01]  /*b880*/  @P1 S2R R5, SR_CgaCtaId ;  /* 0x0000000000051919 */ /* 0x000e220000008800 */
[----:B------:R-:W-:-:S04]  /*b890*/  @P1 MOV R4, 0x400 ;  /* 0x0000040000041802 */ /* 0x000fc80000000f00 */
[----:B0-----:R-:W-:Y:S01]  /*b8a0*/  @P1 LEA R3, R5, R4, 0x18 ;  /* 0x0000000405031211 */ /* 0x001fe200078ec0ff */
[----:B------:R-:W-:-:S03]  /*b8b0*/  IMAD.WIDE.U32 R4, R6, -0x33333333, RZ ;  /* 0xcccccccd06047825 */ /* 0x000fc600078e00ff */
[----:B------:R0:W-:Y:S01]  /*b8c0*/  @P1 SYNCS.ARRIVE.TRANS64.A1T0 RZ, [R3+URZ+0x68], RZ ;  /* 0x000068ff03ff19a7 */ /* 0x0001e2000810003f */
[----:B------:R-:W-:Y:S02]  /*b8d0*/  IADD3 R16, P1, R16, UR20, RZ ;  /* 0x0000001410107c10 */ /* 0x000fe4000ff3e0ff */
[----:B------:R-:W-:Y:S02]  /*b8e0*/  SHF.R.U32.HI R5, RZ, 0x2, R5 ;  /* 0x00000002ff057819 */ /* 0x000fe40000011605 */
[----:B------:R-:W-:Y:S02]  /*b8f0*/  IADD3.X R17, R17, UR13, RZ, P1, !PT ;  /* 0x0000000d11117c10 */ /* 0x000fe40008ffe4ff */
[----:B------:R-:W-:Y:S02]  /*b900*/  PRMT R4, RZ, 0x7610, R4 ;  /* 0x00007610ff047816 */ /* 0x000fe40000000004 */
[----:B0-----:R-:W-:Y:S02]  /*b910*/  SEL R3, RZ, 0x1, !P0 ;  /* 0x00000001ff037807 */ /* 0x001fe40004000000 */
[----:B------:R-:W-:-:S02]  /*b920*/  ISETP.GE.U32.AND P0, PT, R16, UR4, PT ;  /* 0x0000000410007c0c */ /* 0x000fc4000bf06070 */
[----:B------:R-:W-:Y:S01]  /*b930*/  LOP3.LUT R0, R0, R3, RZ, 0x3c, !PT ;  /* 0x0000000300007212 */ /* 0x000fe200078e3cff */
[----:B------:R-:W-:Y:S01]  /*b940*/  IMAD R3, R5, -0x5, R6 ;  /* 0xfffffffb05037824 */ /* 0x000fe200078e0206 */
[----:B------:R-:W-:Y:S01]  /*b950*/  ISETP.GE.U32.AND.EX P0, PT, R17, UR5, PT, P0 ;  /* 0x0000000511007c0c */ /* 0x000fe2000bf06100 */
[----:B------:R-:W-:Y:S01]  /*b960*/  IMAD.MOV.U32 R6, RZ, RZ, -0x1 ;  /* 0xffffffffff067424 */ /* 0x000fe200078e00ff */
[----:B------:R-:W-:-:S11]  /*b970*/  @P2 LOP3.LUT R0, R0, 0x1, R5, 0x78, !PT ;  /* 0x0000000100002812 */ /* 0x000fd600078e7805 */
[----:B------:R-:W-:Y:S05]  /*b980*/  @P0 BRA `(.L_x_302) ;  /* 0x0000000400540947 */ /* 0x000fea0003800000 */
[----:B------:R-:W0:Y:S01]  /*b990*/  S2R R15, SR_CTAID.X ;  /* 0x00000000000f7919 */ /* 0x000e220000002500 */
[----:B------:R-:W-:Y:S01]  /*b9a0*/  ULDC.64 UR4, c[0x0][0x628] ;  /* 0x00018a0000047ab9 */ /* 0x000fe20000000a00 */
[----:B------:R-:W-:Y:S01]  /*b9b0*/  ULDC UR7, c[0x0][0x630] ;  /* 0x00018c0000077ab9 */ /* 0x000fe20000000800 */
[----:B------:R-:W-:Y:S01]  /*b9c0*/  ISETP.NE.U32.AND P0, PT, RZ, UR4, PT ;  /* 0x00000004ff007c0c */ /* 0x000fe2000bf05070 */
[----:B------:R-:W1:Y:S01]  /*b9d0*/  S2R R20, SR_CTAID.Y ;  /* 0x0000000000147919 */ /* 0x000e620000002600 */
[----:B------:R-:W-:Y:S01]  /*b9e0*/  ULDC UR8, c[0x0][0x150] ;  /* 0x0000540000087ab9 */ /* 0x000fe20000000800 */
[----:B------:R-:W-:Y:S01]  /*b9f0*/  IMAD.MOV.U32 R4, RZ, RZ, R16 ;  /* 0x000000ffff047224 */ /* 0x000fe200078e0010 */
[----:B------:R-:W-:Y:S01]  /*ba00*/  ISETP.NE.AND.EX P0, PT, RZ, UR5, PT, P0 ;  /* 0x00000005ff007c0c */ /* 0x000fe2000bf05300 */
[----:B------:R-:W-:Y:S01]  /*ba10*/  IMAD.MOV.U32 R5, RZ, RZ, R17 ;  /* 0x000000ffff057224 */ /* 0x000fe200078e0011 */
[----:B0-----:R-:W-:-:S11]  /*ba20*/  I2FP.F32.U32 R22, R15 ;  /* 0x0000000f00167245 */ /* 0x001fd60000201000 */
[----:B------:R-:W-:Y:S05]  /*ba30*/  @!P0 BRA `(.L_x_303) ;  /* 0x0000000000288947 */ /* 0x000fea0003800000 */
[----:B------:R-:W-:Y:S02]  /*ba40*/  ULDC UR6, c[0x0][0x634] ;  /* 0x00018d0000067ab9 */ /* 0x000fe40000000800 */
[----:B------:R-:W-:-:S05]  /*ba50*/  IADD3 R5, P0, R16, UR6, RZ ;  /* 0x0000000610057c10 */ /* 0x000fca000ff1e0ff */
[----:B------:R-:W-:-:S04]  /*ba60*/  IMAD.X R21, RZ, RZ, R17, P0 ;  /* 0x000000ffff157224 */ /* 0x000fc800000e0611 */
[----:B------:R-:W-:-:S04]  /*ba70*/  IMAD.WIDE.U32 R6, R21, UR4, RZ ;  /* 0x0000000415067c25 */ /* 0x000fc8000f8e00ff */
[----:B------:R-:W-:-:S04]  /*ba80*/  IMAD.WIDE.U32 R6, P0, R5, UR5, R6 ;  /* 0x0000000505067c25 */ /* 0x000fc8000f800006 */
[----:B------:R-:W-:-:S04]  /*ba90*/  IMAD.WIDE.U32 R4, R5, UR4, RZ ;  /* 0x0000000405047c25 */ /* 0x000fc8000f8e00ff */
[----:B------:R-:W-:Y:S01]  /*baa0*/  IMAD.MOV.U32 R4, RZ, RZ, R7 ;  /* 0x000000ffff047224 */ /* 0x000fe200078e0007 */
[----:B------:R-:W-:Y:S01]  /*bab0*/  IADD3 RZ, P1, R5, R6, RZ ;  /* 0x0000000605ff7210 */ /* 0x000fe20007f3e0ff */
[----:B------:R-:W-:-:S04]  /*bac0*/  IMAD.X R5, RZ, RZ, RZ, P0 ;  /* 0x000000ffff057224 */ /* 0x000fc800000e06ff */
[----:B------:R-:W-:-:S08]  /*bad0*/  IMAD.WIDE.U32.X R4, R21, UR5, R4, P1 ;  /* 0x0000000515047c25 */ /* 0x000fd000088e0404 */
.L_x_303:
[--C-:B------:R-:W-:Y:S01]  /*bae0*/  SHF.R.U64 R14, R4, UR7, R5.reuse ;  /* 0x00000007040e7c19 */ /* 0x100fe20008001205 */
[----:B------:R-:W-:Y:S01]  /*baf0*/  FMUL R22, R22, UR8 ;  /* 0x0000000816167c20 */ /* 0x000fe20008400000 */
[----:B------:R-:W-:Y:S01]  /*bb00*/  SHF.R.U32.HI R4, RZ, UR7, R5 ;  /* 0x00000007ff047c19 */ /* 0x000fe20008011605 */
[----:B------:R-:W0:Y:S01]  /*bb10*/  LDC R6, c[0x0][0x144] ;  /* 0x00005100ff067b82 */ /* 0x000e220000000800 */
[----:B------:R-:W-:Y:S01]  /*bb20*/  IADD3 R5, P0, RZ, -R14, RZ ;  /* 0x8000000eff057210 */ /* 0x000fe20007f1e0ff */
[----:B------:R-:W-:Y:S01]  /*bb30*/  ULDC UR6, c[0x0][0x154] ;  /* 0x0000550000067ab9 */ /* 0x000fe20000000800 */
[----:B-1----:R-:W-:Y:S01]  /*bb40*/  I2FP.F32.U32 R7, R20 ;  /* 0x0000001400077245 */ /* 0x002fe20000201000 */
[----:B------:R-:W-:Y:S01]  /*bb50*/  ULDC.64 UR4, c[0x0][0x620] ;  /* 0x0001880000047ab9 */ /* 0x000fe20000000a00 */
[----:B------:R-:W1:Y:S01]  /*bb60*/  F2I.U32.TRUNC.NTZ R22, R22 ;  /* 0x0000001600167305 */ /* 0x000e62000020f000 */
[----:B------:R-:W-:Y:S01]  /*bb70*/  IMAD.X R4, RZ, RZ, ~R4, P0 ;  /* 0x000000ffff047224 */ /* 0x000fe200000e0e04 */
[----:B------:R-:W-:Y:S01]  /*bb80*/  ISETP.NE.AND P2, PT, R2, 0x1, PT ;  /* 0x000000010200780c */ /* 0x000fe20003f45270 */
[----:B------:R-:W-:Y:S01]  /*bb90*/  FMUL R23, R7, UR6 ;  /* 0x0000000607177c20 */ /* 0x000fe20008400000 */
[----:B------:R-:W2:Y:S01]  /*bba0*/  LDC R25, c[0x0][0x148] ;  /* 0x00005200ff197b82 */ /* 0x000ea20000000800 */
[----:B------:R-:W-:Y:S01]  /*bbb0*/  IMAD R4, R4, UR4, RZ ;  /* 0x0000000404047c24 */ /* 0x000fe2000f8e02ff */
[----:B------:R-:W-:-:S02]  /*bbc0*/  ULDC.64 UR6, c[0x0][0x640] ;  /* 0x0001900000067ab9 */ /* 0x000fc40000000a00 */
[----:B------:R-:W-:Y:S01]  /*bbd0*/  ISETP.NE.U32.AND P0, PT, RZ, UR6, PT ;  /* 0x00000006ff007c0c */ /* 0x000fe2000bf05070 */
[----:B------:R-:W3:Y:S01]  /*bbe0*/  F2I.U32.TRUNC.NTZ R23, R23 ;  /* 0x0000001700177305 */ /* 0x000ee2000020f000 */
[C---:B------:R-:W-:Y:S02]  /*bbf0*/  IMAD R7, R5.reuse, UR5, R4 ;  /* 0x0000000505077c24 */ /* 0x040fe4000f8e0204 */
[----:B------:R-:W-:Y:S01]  /*bc00*/  IMAD.WIDE.U32 R4, R5, UR4, R16 ;  /* 0x0000000405047c25 */ /* 0x000fe2000f8e0010 */
[----:B------:R-:W-:Y:S01]  /*bc10*/  ULDC UR4, c[0x0][0x618] ;  /* 0x0001860000047ab9 */ /* 0x000fe20000000800 */
[----:B------:R-:W-:Y:S02]  /*bc20*/  ISETP.NE.AND.EX P0, PT, RZ, UR7, PT, P0 ;  /* 0x00000007ff007c0c */ /* 0x000fe4000bf05300 */
[----:B------:R-:W-:Y:S02]  /*bc30*/  IMAD.IADD R5, R5, 0x1, R7 ;  /* 0x0000000105057824 */ /* 0x000fe400078e0207 */
[----:B-1----:R-:W-:-:S03]  /*bc40*/  IMAD.MOV R22, RZ, RZ, -R22 ;  /* 0x000000ffff167224 */ /* 0x002fc600078e0a16 */
[----:B------:R-:W-:Y:S01]  /*bc50*/  SHF.R.U64 R21, R4, UR4, R5 ;  /* 0x0000000404157c19 */ /* 0x000fe20008001205 */
[----:B0-----:R-:W-:Y:S01]  /*bc60*/  IMAD R15, R6, R22, R15 ;  /* 0x00000016060f7224 */ /* 0x001fe200078e020f */
[----:B------:R-:W-:Y:S01]  /*bc70*/  SHF.R.U32.HI R4, RZ, UR4, R5 ;  /* 0x00000004ff047c19 */ /* 0x000fe20008011605 */
[----:B------:R-:W-:Y:S01]  /*bc80*/  ULDC UR4, c[0x0][0x608] ;  /* 0x0001820000047ab9 */ /* 0x000fe20000000800 */
[----:B---3--:R-:W-:Y:S02]  /*bc90*/  IMAD.MOV R6, RZ, RZ, -R23 ;  /* 0x000000ffff067224 */ /* 0x008fe400078e0a17 */
[--C-:B------:R-:W-:Y:S02]  /*bca0*/  SHF.R.U32.HI R5, RZ, UR4, R4.reuse ;  /* 0x00000004ff057c19 */ /* 0x100fe40008011604 */
[----:B------:R-:W-:Y:S01]  /*bcb0*/  SHF.R.U64 R22, R21, UR4, R4 ;  /* 0x0000000415167c19 */ /* 0x000fe20008001204 */
[----:B------:R-:W-:Y:S01]  /*bcc0*/  ULDC UR4, c[0x0][0x658] ;  /* 0x0001960000047ab9 */ /* 0x000fe20000000800 */
[----:B--2---:R-:W-:Y:S01]  /*bcd0*/  @P2 IMAD R15, R25, R6, R20 ;  /* 0x00000006190f2224 */ /* 0x004fe200078e0214 */
[----:B------:R-:W-:-:S02]  /*bce0*/  SHF.R.U32.HI R23, RZ, UR4, R5 ;  /* 0x00000004ff177c19 */ /* 0x000fc40008011605 */
[----:B------:R-:W-:-:S03]  /*bcf0*/  SHF.R.U64 R20, R22, UR4, R5 ;  /* 0x0000000416147c19 */ /* 0x000fc60008001205 */
[----:B------:R-:W-:Y:S01]  /*bd00*/  IMAD.MOV.U32 R5, RZ, RZ, R23 ;  /* 0x000000ffff057224 */ /* 0x000fe200078e0017 */
[----:B------:R-:W-:Y:S01]  /*bd10*/  MOV R6, R20 ;  /* 0x0000001400067202 */ /* 0x000fe20000000f00 */
[----:B------:R-:W-:Y:S06]  /*bd20*/  @!P0 BRA `(.L_x_304) ;  /* 0x00000000002c8947 */ /* 0x000fec0003800000 */
        /* <DEDUP_REMOVED lines=9> */
[----:B------:R-:W-:-:S04]  /*bdc0*/  IMAD.WIDE.U32.X R4, R23, UR7, R4, P1 ;  /* 0x0000000717047c25 */ /* 0x000fc800088e0404 */
[----:B------:R-:W-:-:S07]  /*bdd0*/  IMAD.MOV.U32 R6, RZ, RZ, R4 ;  /* 0x000000ffff067224 */ /* 0x000fce00078e0004 */
.L_x_304:
[----:B------:R-:W-:Y:S01]  /*bde0*/  ULDC UR4, c[0x0][0x648] ;  /* 0x0001920000047ab9 */ /* 0x000fe20000000800 */
[----:B------:R-:W-:Y:S01]  /*bdf0*/  LOP3.LUT R4, R22, UR17, RZ, 0xc0, !PT ;  /* 0x0000001116047c12 */ /* 0x000fe2000f8ec0ff */
[----:B------:R-:W-:Y:S01]  /*be00*/  ULDC UR5, c[0x0][0x610] ;  /* 0x0001840000057ab9 */ /* 0x000fe20000000800 */
[----:B------:R-:W-:Y:S01]  /*be10*/  SHF.R.U64 R5, R6, UR4, R5 ;  /* 0x0000000406057c19 */ /* 0x000fe20008001205 */
[----:B------:R-:W-:Y:S01]  /*be20*/  ULDC UR4, c[0x0][0x638] ;  /* 0x00018e0000047ab9 */ /* 0x000fe20000000800 */
[----:B------:R-:W-:-:S03]  /*be30*/  LOP3.LUT R21, R21, UR16, RZ, 0xc0, !PT ;  /* 0x0000001015157c12 */ /* 0x000fc6000f8ec0ff */
[----:B------:R-:W-:Y:S02]  /*be40*/  IMAD.MOV R7, RZ, RZ, -R5 ;  /* 0x000000ffff077224 */ /* 0x000fe400078e0a05 */
[----:B------:R-:W-:Y:S02]  /*be50*/  IMAD R4, R5, UR18, R4 ;  /* 0x0000001205047c24 */ /* 0x000fe4000f8e0204 */
[----:B------:R-:W-:Y:S01]  /*be60*/  IMAD R20, R7, UR4, R20 ;  /* 0x0000000407147c24 */ /* 0x000fe2000f8e0214 */
[----:B------:R-:W-:Y:S01]  /*be70*/  ULDC UR4, c[0x0][0x600] ;  /* 0x0001800000047ab9 */ /* 0x000fe20000000800 */
[----:B------:R-:W-:Y:S02]  /*be80*/  IMAD R15, R4, UR5, R15 ;  /* 0x00000005040f7c24 */ /* 0x000fe4000f8e020f */
[----:B------:R-:W-:Y:S02]  /*be90*/  IMAD R6, R20, UR4, R21 ;  /* 0x0000000414067c24 */ /* 0x000fe4000f8e0215 */
[----:B------:R-:W-:-:S03]  /*bea0*/  IMAD.MOV.U32 R4, RZ, RZ, 0x1 ;  /* 0x00000001ff047424 */ /* 0x000fc600078e00ff */
[----:B------:R-:W-:Y:S02]  /*beb0*/  SEL R20, R6, R15, !P2 ;  /* 0x0000000f06147207 */ /* 0x000fe40005000000 */
[----:B------:R-:W-:Y:S01]  /*bec0*/  SEL R21, R15, R6, !P2 ;  /* 0x000000060f157207 */ /* 0x000fe20005000000 */
[----:B------:R-:W-:-:S07]  /*bed0*/  IMAD.MOV.U32 R6, RZ, RZ, R14 ;  /* 0x000000ffff067224 */ /* 0x000fce00078e000e */
.L_x_302:
[----:B------:R-:W-:Y:S05]  /*bee0*/  BSYNC B1 ;  /* 0x0000000000017941 */ /* 0x000fea0003800000 */
.L_x_301:
[----:B------:R-:W-:-:S13]  /*bef0*/  LOP3.LUT P0, RZ, R4, 0xff, RZ, 0xc0, !PT ;  /* 0x000000ff04ff7812 */ /* 0x000fda000780c0ff */
[----:B------:R-:W-:Y:S05]  /*bf00*/  @P0 BRA `(.L_x_305) ;  /* 0xfffffff400400947 */ /* 0x000fea000383ffff */
[----:B------:R-:W-:Y:S05]  /*bf10*/  BSYNC B0 ;  /* 0x0000000000007941 */ /* 0x000fea0003800000 */
.L_x_294:
[----:B------:R-:W-:-:S03]  /*bf20*/  UMOV UR4, 0xffffffff ;  /* 0xffffffff00047882 */ /* 0x000fc60000000000 */
[----:B------:R-:W-:Y:S05]  /*bf30*/  BRA.DIV UR4, `(.L_x_306) ;  /* 0x0000000604387947 */ /* 0x000fea000b800000 */
[----:B------:R-:W-:-:S13]  /*bf40*/  ELECT P6, URZ, PT ;  /* 0x00000000003f782f */ /* 0x000fda00038c0000 */
.L_x_321:
[----:B------:R-:W-:Y:S04]  /*bf50*/  BSSY B0, `(.L_x_307) ;  /* 0x0000034000007945 */ /* 0x000fe80003800000 */
[----:B------:R-:W-:Y:S05]  /*bf60*/  @!P6 BRA `(.L_x_308) ;  /* 0x0000000000c8e947 */ /* 0x000fea0003800000 */
[----:B------:R-:W-:-:S04]  /*bf70*/  LOP3.LUT R19, R19, 0x2, RZ, 0xfc, !PT ;  /* 0x0000000213137812 */ /* 0x000fc800078efcff */
[----:B------:R-:W-:-:S13]  /*bf80*/  ISETP.NE.AND P0, PT, R19, 0x3, PT ;  /* 0x000000031300780c */ /* 0x000fda0003f05270 */
[----:B------:R-:W-:Y:S05]  /*bf90*/  @!P0 BRA `(.L_x_309) ;  /* 0x0000000000048947 */ /* 0x000fea0003800000 */
[----:B------:R-:W-:Y:S01]  /*bfa0*/  BPT.TRAP 0x1 ;  /* 0x000000040000795c */ /* 0x000fe20000300000 */
.L_x_309:
[----:B------:R-:W0:Y:S01]  /*bfb0*/  S2R R5, SR_CgaCtaId ;  /* 0x0000000000057919 */ /* 0x000e220000008800 */
[----:B------:R-:W-:Y:S02]  /*bfc0*/  MOV R2, 0x400 ;  /* 0x0000040000027802 */ /* 0x000fe40000000f00 */
[----:B------:R-:W-:Y:S02]  /*bfd0*/  SHF.L.U32 R4, R0, 0x1f, RZ ;  /* 0x0000001f00047819 */ /* 0x000fe400000006ff */
[----:B0-----:R-:W-:-:S05]  /*bfe0*/  LEA R2, R5, R2, 0x18 ;  /* 0x0000000205027211 */ /* 0x001fca00078ec0ff */
[----:B------:R-:W-:-:S04]  /*bff0*/  VIADD R2, R2, 0x28 ;  /* 0x0000002802027836 */ /* 0x000fc80000000000 */
[C---:B------:R-:W-:Y:S01]  /*c000*/  IMAD R7, R3.reuse, 0x8, R2 ;  /* 0x0000000803077824 */ /* 0x040fe200078e0202 */
[----:B------:R-:W-:-:S03]  /*c010*/  IADD3 R3, R3, 0x1, RZ ;  /* 0x0000000103037810 */ /* 0x000fc60007ffe0ff */
[----:B------:R-:W0:Y:S01]  /*c020*/  SYNCS.PHASECHK.TRANS64.TRYWAIT P0, [R7+URZ], R4 ;  /* 0x00000004070075a7 */ /* 0x000e22000800017f */
[----:B------:R-:W-:-:S04]  /*c030*/  ISETP.NE.AND P1, PT, R3, 0x5, PT ;  /* 0x000000050300780c */ /* 0x000fc80003f25270 */
[----:B------:R-:W-:Y:S02]  /*c040*/  SEL R5, RZ, 0x1, P1 ;  /* 0x00000001ff057807 */ /* 0x000fe40000800000 */
[----:B------:R-:W-:Y:S02]  /*c050*/  SEL R3, R3, RZ, P1 ;  /* 0x000000ff03037207 */ /* 0x000fe40000800000 */
[----:B------:R-:W-:-:S03]  /*c060*/  LOP3.LUT R6, R0, R5, RZ, 0x3c, !PT ;  /* 0x0000000500067212 */ /* 0x000fc600078e3cff */
[----:B------:R-:W-:Y:S01]  /*c070*/  IMAD R8, R3, 0x8, R2 ;  /* 0x0000000803087824 */ /* 0x000fe200078e0202 */
[----:B------:R-:W-:Y:S01]  /*c080*/  SHF.L.U32 R5, R6, 0x1f, RZ ;  /* 0x0000001f06057819 */ /* 0x000fe200000006ff */
[----:B0-----:R-:W-:Y:S06]  /*c090*/  @!P0 BRA `(.L_x_310) ;  /* 0x0000000400008947 */ /* 0x001fec0003800000 */
.L_x_322:
[----:B------:R-:W1:Y:S01]  /*c0a0*/  SYNCS.PHASECHK.TRANS64.TRYWAIT P0, [R8+URZ], R5 ;  /* 0x00000005080075a7 */ /* 0x000e62000800017f */
[----:B------:R-:W-:-:S05]  /*c0b0*/  VIADD R0, R3, 0x1 ;  /* 0x0000000103007836 */ /* 0x000fca0000000000 */
[----:B------:R-:W-:-:S04]  /*c0c0*/  ISETP.NE.AND P1, PT, R0, 0x5, PT ;  /* 0x000000050000780c */ /* 0x000fc80003f25270 */
[----:B------:R-:W-:Y:S02]  /*c0d0*/  SEL R3, RZ, 0x1, P1 ;  /* 0x00000001ff037807 */ /* 0x000fe40000800000 */
[----:B0-----:R-:W-:Y:S02]  /*c0e0*/  SEL R7, R0, RZ, P1 ;  /* 0x000000ff00077207 */ /* 0x001fe40000800000 */
[----:B------:R-:W-:-:S03]  /*c0f0*/  LOP3.LUT R6, R6, R3, RZ, 0x3c, !PT ;  /* 0x0000000306067212 */ /* 0x000fc600078e3cff */
[----:B------:R-:W-:Y:S01]  /*c100*/  IMAD R9, R7, 0x8, R2 ;  /* 0x0000000807097824 */ /* 0x000fe200078e0202 */
[----:B------:R-:W-:Y:S01]  /*c110*/  SHF.L.U32 R4, R6, 0x1f, RZ ;  /* 0x0000001f06047819 */ /* 0x000fe200000006ff */
[----:B-1----:R-:W-:Y:S06]  /*c120*/  @!P0 BRA `(.L_x_311) ;  /* 0x0000000000f08947 */ /* 0x002fec0003800000 */
.L_x_323:
[----:B------:R-:W1:Y:S01]  /*c130*/  SYNCS.PHASECHK.TRANS64.TRYWAIT P0, [R9+URZ], R4 ;  /* 0x00000004090075a7 */ /* 0x000e62000800017f */
[----:B------:R-:W-:-:S05]  /*c140*/  VIADD R0, R7, 0x1 ;  /* 0x0000000107007836 */ /* 0x000fca0000000000 */
[----:B------:R-:W-:-:S04]  /*c150*/  ISETP.NE.AND P1, PT, R0, 0x5, PT ;  /* 0x000000050000780c */ /* 0x000fc80003f25270 */
[----:B------:R-:W-:Y:S02]  /*c160*/  SEL R3, RZ, 0x1, P1 ;  /* 0x00000001ff037807 */ /* 0x000fe40000800000 */
[----:B------:R-:W-:Y:S02]  /*c170*/  SEL R7, R0, RZ, P1 ;  /* 0x000000ff00077207 */ /* 0x000fe40000800000 */
[----:B------:R-:W-:-:S03]  /*c180*/  LOP3.LUT R11, R6, R3, RZ, 0x3c, !PT ;  /* 0x00000003060b7212 */ /* 0x000fc600078e3cff */
[----:B------:R-:W-:Y:S01]  /*c190*/  IMAD R6, R7, 0x8, R2 ;  /* 0x0000000807067824 */ /* 0x000fe200078e0202 */
[----:B0-----:R-:W-:Y:S01]  /*c1a0*/  SHF.L.U32 R5, R11, 0x1f, RZ ;  /* 0x0000001f0b057819 */ /* 0x001fe200000006ff */
[----:B-1----:R-:W-:Y:S06]  /*c1b0*/  @!P0 BRA `(.L_x_312) ;  /* 0x0000000000e08947 */ /* 0x002fec0003800000 */
.L_x_324:
[----:B------:R-:W1:Y:S01]  /*c1c0*/  SYNCS.PHASECHK.TRANS64.TRYWAIT P0, [R6+URZ], R5 ;  /* 0x00000005060075a7 */ /* 0x000e62000800017f */
[----:B------:R-:W-:-:S05]  /*c1d0*/  VIADD R0, R7, 0x1 ;  /* 0x0000000107007836 */ /* 0x000fca0000000000 */
[----:B------:R-:W-:-:S04]  /*c1e0*/  ISETP.NE.AND P1, PT, R0, 0x5, PT ;  /* 0x000000050000780c */ /* 0x000fc80003f25270 */
[----:B0-----:R-:W-:Y:S02]  /*c1f0*/  SEL R4, RZ, 0x1, P1 ;  /* 0x00000001ff047807 */ /* 0x001fe40000800000 */
[----:B------:R-:W-:Y:S02]  /*c200*/  SEL R3, R0, RZ, P1 ;  /* 0x000000ff00037207 */ /* 0x000fe40000800000 */
[----:B------:R-:W-:Y:S01]  /*c210*/  LOP3.LUT R0, R11, R4, RZ, 0x3c, !PT ;  /* 0x000000040b007212 */ /* 0x000fe200078e3cff */
[----:B-1----:R-:W-:Y:S06]  /*c220*/  @!P0 BRA `(.L_x_313) ;  /* 0x0000000000d88947 */ /* 0x002fec0003800000 */
.L_x_325:
[----:B------:R-:W-:Y:S01]  /*c230*/  IMAD R3, R3, 0x8, R2 ;  /* 0x0000000803037824 */ /* 0x000fe200078e0202 */
[----:B------:R-:W-:-:S07]  /*c240*/  SHF.L.U32 R0, R0, 0x1f, RZ ;  /* 0x0000001f00007819 */ /* 0x000fce00000006ff */
.L_x_314:
[----:B-1----:R1:W2:Y:S02]  /*c250*/  SYNCS.PHASECHK.TRANS64.TRYWAIT P0, [R3+URZ], R0 ;  /* 0x00000000030075a7 */ /* 0x0022a4000800017f */
[----:B--2---:R-:W-:Y:S05]  /*c260*/  @!P0 NANOSLEEP.SYNCS 0x989680 ;  /* 0x009896800000895d */ /* 0x004fea0003900000 */
[----:B------:R-:W2:Y:S02]  /*c270*/  @!P0 SYNCS.PHASECHK.TRANS64 P0, [R3+URZ], R0 ;  /* 0x00000000030085a7 */ /* 0x000ea4000800007f */
[----:B--2---:R-:W-:Y:S05]  /*c280*/  @!P0 BRA `(.L_x_314) ;  /* 0xfffffffc00f08947 */ /* 0x004fea000383ffff */
.L_x_308:
[----:B------:R-:W-:Y:S05]  /*c290*/  BSYNC B0 ;  /* 0x0000000000007941 */ /* 0x000fea0003800000 */
.L_x_307:
[----:B------:R-:W-:Y:S05]  /*c2a0*/  EXIT ;  /* 0x000000000000794d */ /* 0x000fea0003800000 */
.L_x_21:
[----:B----4-:R4:W0:Y:S02]  /*c2b0*/  SYNCS.PHASECHK.TRANS64.TRYWAIT P1, [R3+URZ], R0 ;  /* 0x00000000030075a7 */ /* 0x010824000802017f */
[----:B0-----:R-:W-:Y:S05]  /*c2c0*/  @!P1 NANOSLEEP.SYNCS 0x989680 ;  /* 0x009896800000995d */ /* 0x001fea0003900000 */
[----:B------:R-:W0:Y:S02]  /*c2d0*/  @!P1 SYNCS.PHASECHK.TRANS64 P1, [R3+URZ], R0 ;  /* 0x00000000030095a7 */ /* 0x000e24000802007f */
[----:B0-----:R-:W-:Y:S05]  /*c2e0*/  @!P1 BRA `(.L_x_21) ;  /* 0xfffffffc00f09947 */ /* 0x001fea000383ffff */
[----:B------:R-:W-:Y:S05]  /*c2f0*/  BRA `(.L_x_20) ;  /* 0xffffff5000907947 */ /* 0x000fea000383ffff */
.L_x_26:
[----:B-1----:R1:W3:Y:S02]  /*c300*/  SYNCS.PHASECHK.TRANS64.TRYWAIT P1, [R5+URZ], R4 ;  /* 0x00000004050075a7 */ /* 0x0022e4000802017f */
[----:B---3--:R-:W-:Y:S05]  /*c310*/  @!P1 NANOSLEEP.SYNCS 0x989680 ;  /* 0x009896800000995d */ /* 0x008fea0003900000 */
[----:B------:R-:W3:Y:S02]  /*c320*/  @!P1 SYNCS.PHASECHK.TRANS64 P1, [R5+URZ], R4 ;  /* 0x00000004050095a7 */ /* 0x000ee4000802007f */
[----:B---3--:R-:W-:Y:S05]  /*c330*/  @!P1 BRA `(.L_x_26) ;  /* 0xfffffffc00f09947 */ /* 0x008fea000383ffff */
[----:B------:R-:W-:Y:S05]  /*c340*/  BRA `(.L_x_25) ;  /* 0xffffff5400707947 */ /* 0x000fea000383ffff */
.L_x_295:
[----:B------:R-:W-:Y:S01]  /*c350*/  BSSY B1, `(.L_x_315) ;  /* 0x0000006000017945 */ /* 0x000fe20003800000 */
[----:B------:R-:W-:-:S07]  /*c360*/  IMAD.MOV.U32 R15, RZ, RZ, -0x1 ;  /* 0xffffffffff0f7424 */ /* 0x000fce00078e00ff */
[----:B------:R-:W-:Y:S05]  /*c370*/  WARPSYNC.COLLECTIVE R15, `(.L_x_316) ;  /* 0x000000000f0c7348 */ /* 0x000fea0003c00000 */
[----:B------:R-:W-:Y:S02]  /*c380*/  ELECT P6, UR62, PT ;  /* 0x00000000003e782f */ /* 0x000fe400038c0000 */
[----:B------:R-:W-:Y:S01]  /*c390*/  MOV R14, UR62 ;  /* 0x0000003e000e7c02 */ /* 0x000fe20008000f00 */
[----:B------:R-:W-:Y:S10]  /*c3a0*/  ENDCOLLECTIVE ;  /* 0x000000000000791b */ /* 0x000ff40003800000 */
.L_x_316:
[----:B------:R-:W-:Y:S05]  /*c3b0*/  BSYNC B1 ;  /* 0x0000000000017941 */ /* 0x000fea0003800000 */
.L_x_315:
[----:B------:R-:W-:Y:S05]  /*c3c0*/  BRA `(.L_x_317) ;  /* 0xfffffff0001c7947 */ /* 0x000fea000383ffff */
.L_x_298:
[----:B-1----:R1:W2:Y:S02]  /*c3d0*/  SYNCS.PHASECHK.TRANS64.TRYWAIT P0, [R23+URZ+0x28], R14 ;  /* 0x0000280e170075a7 */ /* 0x0022a4000800017f */
[----:B--2---:R-:W-:Y:S05]  /*c3e0*/  @!P0 NANOSLEEP.SYNCS 0x989680 ;  /* 0x009896800000895d */ /* 0x004fea0003900000 */
[----:B------:R-:W2:Y:S02]  /*c3f0*/  @!P0 SYNCS.PHASECHK.TRANS64 P0, [R23+URZ+0x28], R14 ;  /* 0x0000280e170085a7 */ /* 0x000ea4000800007f */
[----:B--2---:R-:W-:Y:S05]  /*c400*/  @!P0 BRA `(.L_x_298) ;  /* 0xfffffffc00f08947 */ /* 0x004fea000383ffff */
[----:B------:R-:W-:Y:S05]  /*c410*/  BRA `(.L_x_318) ;  /* 0xfffffff000547947 */ /* 0x000fea000383ffff */
.L_x_306:
[----:B------:R-:W-:Y:S01]  /*c420*/  BSSY B0, `(.L_x_319) ;  /* 0x0000006000007945 */ /* 0x000fe20003800000 */
[----:B------:R-:W-:-:S07]  /*c430*/  IMAD.MOV.U32 R15, RZ, RZ, -0x1 ;  /* 0xffffffffff0f7424 */ /* 0x000fce00078e00ff */
[----:B------:R-:W-:Y:S05]  /*c440*/  WARPSYNC.COLLECTIVE R15, `(.L_x_320) ;  /* 0x000000000f0c7348 */ /* 0x000fea0003c00000 */
[----:B------:R-:W-:Y:S02]  /*c450*/  ELECT P6, UR62, PT ;  /* 0x00000000003e782f */ /* 0x000fe400038c0000 */
[----:B------:R-:W-:Y:S01]  /*c460*/  MOV R14, UR62 ;  /* 0x0000003e000e7c02 */ /* 0x000fe20008000f00 */
[----:B------:R-:W-:Y:S10]  /*c470*/  ENDCOLLECTIVE ;  /* 0x000000000000791b */ /* 0x000ff40003800000 */
.L_x_320:
[----:B------:R-:W-:Y:S05]  /*c480*/  BSYNC B0 ;  /* 0x0000000000007941 */ /* 0x000fea0003800000 */
.L_x_319:
[----:B------:R-:W-:Y:S05]  /*c490*/  BRA `(.L_x_321) ;  /* 0xfffffff800ac7947 */ /* 0x000fea000383ffff */
.L_x_310:
[----:B0-----:R0:W1:Y:S02]  /*c4a0*/  SYNCS.PHASECHK.TRANS64.TRYWAIT P0, [R7+URZ], R4 ;  /* 0x00000004070075a7 */ /* 0x001064000800017f */
[----:B-1----:R-:W-:Y:S05]  /*c4b0*/  @!P0 NANOSLEEP.SYNCS 0x989680 ;  /* 0x009896800000895d */ /* 0x002fea0003900000 */
[----:B------:R-:W1:Y:S02]  /*c4c0*/  @!P0 SYNCS.PHASECHK.TRANS64 P0, [R7+URZ], R4 ;  /* 0x00000004070085a7 */ /* 0x000e64000800007f */
[----:B-1----:R-:W-:Y:S05]  /*c4d0*/  @!P0 BRA `(.L_x_310) ;  /* 0xfffffffc00f08947 */ /* 0x002fea000383ffff */
[----:B------:R-:W-:Y:S05]  /*c4e0*/  BRA `(.L_x_322) ;  /* 0xfffffff800ec7947 */ /* 0x000fea000383ffff */
.L_x_311:
[----:B0-----:R0:W1:Y:S02]  /*c4f0*/  SYNCS.PHASECHK.TRANS64.TRYWAIT P0, [R8+URZ], R5 ;  /* 0x00000005080075a7 */ /* 0x001064000800017f */
[----:B-1----:R-:W-:Y:S05]  /*c500*/  @!P0 NANOSLEEP.SYNCS 0x989680 ;  /* 0x009896800000895d */ /* 0x002fea0003900000 */
[----:B------:R-:W1:Y:S02]  /*c510*/  @!P0 SYNCS.PHASECHK.TRANS64 P0, [R8+URZ], R5 ;  /* 0x00000005080085a7 */ /* 0x000e64000800007f */
[----:B-1----:R-:W-:Y:S05]  /*c520*/  @!P0 BRA `(.L_x_311) ;  /* 0xfffffffc00f08947 */ /* 0x002fea000383ffff */
[----:B------:R-:W-:Y:S05]  /*c530*/  BRA `(.L_x_323) ;  /* 0xfffffff800fc7947 */ /* 0x000fea000383ffff */
.L_x_312:
[----:B0-----:R0:W1:Y:S02]  /*c540*/  SYNCS.PHASECHK.TRANS64.TRYWAIT P0, [R9+URZ], R4 ;  /* 0x00000004090075a7 */ /* 0x001064000800017f */
[----:B-1----:R-:W-:Y:S05]  /*c550*/  @!P0 NANOSLEEP.SYNCS 0x989680 ;  /* 0x009896800000895d */ /* 0x002fea0003900000 */
[----:B------:R-:W1:Y:S02]  /*c560*/  @!P0 SYNCS.PHASECHK.TRANS64 P0, [R9+URZ], R4 ;  /* 0x00000004090085a7 */ /* 0x000e64000800007f */
[----:B-1----:R-:W-:Y:S05]  /*c570*/  @!P0 BRA `(.L_x_312) ;  /* 0xfffffffc00f08947 */ /* 0x002fea000383ffff */
[----:B------:R-:W-:Y:S05]  /*c580*/  BRA `(.L_x_324) ;  /* 0xfffffffc000c7947 */ /* 0x000fea000383ffff */
.L_x_313:
[----:B0-----:R0:W1:Y:S02]  /*c590*/  SYNCS.PHASECHK.TRANS64.TRYWAIT P0, [R6+URZ], R5 ;  /* 0x00000005060075a7 */ /* 0x001064000800017f */
[----:B-1----:R-:W-:Y:S05]  /*c5a0*/  @!P0 NANOSLEEP.SYNCS 0x989680 ;  /* 0x009896800000895d */ /* 0x002fea0003900000 */
[----:B------:R-:W1:Y:S02]  /*c5b0*/  @!P0 SYNCS.PHASECHK.TRANS64 P0, [R6+URZ], R5 ;  /* 0x00000005060085a7 */ /* 0x000e64000800007f */
[----:B-1----:R-:W-:Y:S05]  /*c5c0*/  @!P0 BRA `(.L_x_313) ;  /* 0xfffffffc00f08947 */ /* 0x002fea000383ffff */
[----:B------:R-:W-:Y:S05]  /*c5d0*/  BRA `(.L_x_325) ;  /* 0xfffffffc00147947 */ /* 0x000fea000383ffff */
.L_x_326:
[----:B------:R-:W-:-:S00]  /*c5e0*/  BRA `(.L_x_326) ;  /* 0xfffffffc00fc7947 */ /* 0x000fc0000383ffff */
[----:B------:R-:W-:-:S00]  /*c5f0*/  NOP ;  /* 0x0000000000007918 */ /* 0x000fc00000000000 */
        /* <DEDUP_REMOVED lines=8> */
.L_x_327:


//--------------------- .nv.global.init           --------------------------
	.section	.nv.global.init,"aw",@progbits
.nv.global.init:
	.type		$str$22,@object
	.size		$str$22,($str$23 - $str$22)
$str$22:
        /*0000*/ 	.byte	0x6b, 0x5f, 0x74, 0x69, 0x6c, 0x65, 0x5f, 0x63, 0x6f, 0x75, 0x6e, 0x74, 0x20, 0x3e, 0x3d, 0x20
        /*0010*/ 	.byte	0x31, 0x00
	.type		$str$23,@object
	.size		$str$23,(__unnamed_1 - $str$23)
$str$23:
        /*0012*/ 	.byte	0x2f, 0x74, 0x6d, 0x70, 0x2f, 0x63, 0x75, 0x74, 0x6c, 0x61, 0x73, 0x73, 0x5f, 0x73, 0x77, 0x65
        /*0022*/ 	.byte	0x65, 0x70, 0x5f, 0x73, 0x72, 0x63, 0x2f, 0x69, 0x6e, 0x63, 0x6c, 0x75, 0x64, 0x65, 0x2f, 0x63
        /*0032*/ 	.byte	0x75, 0x74, 0x6c, 0x61, 0x73, 0x73, 0x2f, 0x67, 0x65, 0x6d, 0x6d, 0x2f, 0x63, 0x6f, 0x6c, 0x6c
        /*0042*/ 	.byte	0x65, 0x63, 0x74, 0x69, 0x76, 0x65, 0x2f, 0x73, 0x6d, 0x39, 0x30, 0x5f, 0x6d, 0x6d, 0x61, 0x5f
        /*0052*/ 	.byte	0x74, 0x6d, 0x61, 0x5f, 0x67, 0x6d, 0x6d, 0x61, 0x5f, 0x73, 0x73, 0x5f, 0x77, 0x61, 0x72, 0x70
        /*0062*/ 	.byte	0x73, 0x70, 0x65, 0x63, 0x69, 0x61, 0x6c, 0x69, 0x7a, 0x65, 0x64, 0x2e, 0x68, 0x70, 0x70, 0x00
	.type		__unnamed_1,@object
	.size		__unnamed_1,(.L_0 - __unnamed_1)
__unnamed_1:
        /*0072*/ 	.byte	0x76, 0x6f, 0x69, 0x64, 0x20, 0x63, 0x75, 0x74, 0x6c, 0x61, 0x73, 0x73, 0x3a, 0x3a, 0x67, 0x65
        /* <DEDUP_REMOVED lines=181> */
        /*0bd2*/ 	.byte	0x00
.L_0:


//--------------------- .nv.shared._ZN7cutlass13device_kernelINS_4gemm6kernel13GemmUniversalIN4cute5tupleIJiiiiEEENS1_10collective13CollectiveMmaINS1_34MainloopSm90TmaGmmaWarpSpecializedILi5ENS5_IJNS4_1CILi2EEENSA_ILi1EEESC_EEENS1_35KernelTmaWarpSpecializedCooperativeEEENS5_IJNSA_ILi256EEENSA_ILi128EEENSA_ILi32EEEEEENS_10bfloat16_tENS5_IJlSC_lEEESK_SL_NS4_8TiledMMAINS4_8MMA_AtomIJNS4_4SM904GMMA28MMA_64x128x16_F32BF16BF16_SSILNSP_5MajorE0ELSR_0ELNSP_7ScaleInE1ELSS_1EEEEEENS4_6LayoutISD_NS5_IJSC_NSA_ILi0EEESW_EEEEENS5_IJNS4_10UnderscoreESZ_SZ_EEEEENS4_13SM90_TMA_LOADENS4_14ComposedLayoutINS4_7SwizzleILi2ELi4ELi3EEENS4_18smem_ptr_flag_bitsILi16EEENSV_INS5_IJNSA_ILi8EEESI_EEENS5_IJSI_SC_EEEEEEEvNS4_8identityENS4_23SM90_TMA_LOAD_MULTICASTES1C_vS1D_EENS_8epilogue10collective6detail29Sm90TmaWarpSpecializedAdapterINS1H_15DefaultEpilogueISK_SL_SL_NS1G_6thread17LinearCombinationISK_Li1EffLNS1L_9ScaleType4KindE0ELNS_15FloatRoundStyleE2ESK_EENS1_15EpilogueDefaultEEEEEvvEEEEvNT_6ParamsE --------------------------
	.section	.nv.shared._ZN7cutlass13device_kernelINS_4gemm6kernel13GemmUniversalIN4cute5tupleIJiiiiEEENS1_10collective13CollectiveMmaINS1_34MainloopSm90TmaGmmaWarpSpecializedILi5ENS5_IJNS4_1CILi2EEENSA_ILi1EEESC_EEENS1_35KernelTmaWarpSpecializedCooperativeEEENS5_IJNSA_ILi256EEENSA_ILi128EEENSA_ILi32EEEEEENS_10bfloat16_tENS5_IJlSC_lEEESK_SL_NS4_8TiledMMAINS4_8MMA_AtomIJNS4_4SM904GMMA28MMA_64x128x16_F32BF16BF16_SSILNSP_5MajorE0ELSR_0ELNSP_7ScaleInE1ELSS_1EEEEEENS4_6LayoutISD_NS5_IJSC_NSA_ILi0EEESW_EEEEENS5_IJNS4_10UnderscoreESZ_SZ_EEEEENS4_13SM90_TMA_LOADENS4_14ComposedLayoutINS4_7SwizzleILi2ELi4ELi3EEENS4_18smem_ptr_flag_bitsILi16EEENSV_INS5_IJNSA_ILi8EEESI_EEENS5_IJSI_SC_EEEEEEEvNS4_8identityENS4_23SM90_TMA_LOAD_MULTICASTES1C_vS1D_EENS_8epilogue10collective6detail29Sm90TmaWarpSpecializedAdapterINS1H_15DefaultEpilogueISK_SL_SL_NS1G_6thread17LinearCombinationISK_Li1EffLNS1L_9ScaleType4KindE0ELNS_15FloatRoundStyleE2ESK_EENS1_15EpilogueDefaultEEEEEvvEEEEvNT_6ParamsE,"aw",@nobits
	.sectionflags	@""
	.align	16
	.zero		1024


//--------------------- .nv.shared.reserved.0     --------------------------
	.section	.nv.shared.reserved.0,"aw",@nobits
	.weak		__nv_reservedSMEM_offset_0_alias
	.size		__nv_reservedSMEM_offset_0_alias, 0, 0
	.other		__nv_reservedSMEM_offset_0_alias,@"STO_CUDA_RESERVED_SHARED STV_DEFAULT"
__nv_reservedSMEM_offset_0_alias:
	.zero		0


//--------------------- .nv.global                --------------------------
	.section	.nv.global,"aw",@nobits
.nv.global:
	.type		_ZN39_INTERNAL_3dba46df_4_k_cu_0dd2a0fa_40894cute1_E,@object
	.size		_ZN39_INTERNAL_3dba46df_4_k_cu_0dd2a0fa_40894cute1_E,(_ZN39_INTERNAL_3dba46df_4_k_cu_0dd2a0fa_40894cuda3std3__45__cpo6cbeginE - _ZN39_INTERNAL_3dba46df_4_k_cu_0dd2a0fa_40894cute1_E)
_ZN39_INTERNAL_3dba46df_4_k_cu_0dd2a0fa_40894cute1_E:
	.zero		1
	.type		_ZN39_INTERNAL_3dba46df_4_k_cu_0dd2a0fa_40894cuda3std3__45__cpo6cbeginE,@object
	.size		_ZN39_INTERNAL_3dba46df_4_k_cu_0dd2a0fa_40894cuda3std3__45__cpo6cbeginE,(_ZN39_INTERNAL_3dba46df_4_k_cu_0dd2a0fa_40894cuda3std3__48in_placeE - _ZN39_INTERNAL_3dba46df_4_k_cu_0dd2a0fa_40894cuda3std3__45__cpo6cbeginE)
_ZN39_INTERNAL_3dba46df_4_k_cu_0dd2a0fa_40894cuda3std3__45__cpo6cbeginE:
	.zero		1
	.type		_ZN39_INTERNAL_3dba46df_4_k_cu_0dd2a0fa_40894cuda3std3__48in_placeE,@object
	.size		_ZN39_INTERNAL_3dba46df_4_k_cu_0dd2a0fa_40894cuda3std3__48in_placeE,(_ZN39_INTERNAL_3dba46df_4_k_cu_0dd2a0fa_40894cuda3std6ranges3__45__cpo9iter_moveE - _ZN39_INTERNAL_3dba46df_4_k_cu_0dd2a0fa_40894cuda3std3__48in_placeE)
_ZN39_INTERNAL_3dba46df_4_k_cu_0dd2a0fa_40894cuda3std3__48in_placeE:
	.zero		1
	.type		_ZN39_INTERNAL_3dba46df_4_k_cu_0dd2a0fa_40894cuda3std6ranges3__45__cpo9iter_moveE,@object
	.size		_ZN39_INTERNAL_3dba46df_4_k_cu_0dd2a0fa_40894cuda3std6ranges3__45__cpo9iter_moveE,(_ZN39_INTERNAL_3dba46df_4_k_cu_0dd2a0fa_40894cuda3std3__45__cpo5beginE - _ZN39_INTERNAL_3dba46df_4_k_cu_0dd2a0fa_40894cuda3std6ranges3__45__cpo9iter_moveE)
_ZN39_INTERNAL_3dba46df_4_k_cu_0dd2a0fa_40894cuda3std6ranges3__45__cpo9iter_moveE:
	.zero		1
	.type		_ZN39_INTERNAL_3dba46df_4_k_cu_0dd2a0fa_40894cuda3std3__45__cpo5beginE,@object
	.size		_ZN39_INTERNAL_3dba46df_4_k_cu_0dd2a0fa_40894cuda3std3__45__cpo5beginE,(_ZN39_INTERNAL_3dba46df_4_k_cu_0dd2a0fa_40894cuda3std3__441_GLOBAL__N__3dba46df_4_k_cu_0dd2a0fa_40896ignoreE - _ZN39_INTERNAL_3dba46df_4_k_cu_0dd2a0fa_40894cuda3std3__45__cpo5beginE)
_ZN39_INTERNAL_3dba46df_4_k_cu_0dd2a0fa_40894cuda3std3__45__cpo5beginE:
	.zero		1
	.type		_ZN39_INTERNAL_3dba46df_4_k_cu_0dd2a0fa_40894cuda3std3__441_GLOBAL__N__3dba46df_4_k_cu_0dd2a0fa_40896ignoreE,@object
	.size		_ZN39_INTERNAL_3dba46df_4_k_cu_0dd2a0fa_40894cuda3std3__441_GLOBAL__N__3dba46df_4_k_cu_0dd2a0fa_40896ignoreE,(_ZN39_INTERNAL_3dba46df_4_k_cu_0dd2a0fa_40894cute7productE - _ZN39_INTERNAL_3dba46df_4_k_cu_0dd2a0fa_40894cuda3std3__441_GLOBAL__N__3dba46df_4_k_cu_0dd2a0fa_40896ignoreE)
_ZN39_INTERNAL_3dba46df_4_k_cu_0dd2a0fa_40894cuda3std3__441_GLOBAL__N__3dba46df_4_k_cu_0dd2a0fa_40896ignoreE:
	.zero		1
	.type		_ZN39_INTERNAL_3dba46df_4_k_cu_0dd2a0fa_40894cute7productE,@object
	.size		_ZN39_INTERNAL_3dba46df_4_k_cu_0dd2a0fa_40894cute7productE,(_ZN39_INTERNAL_3dba46df_4_k_cu_0dd2a0fa_40894cuda3std3__45__cpo3endE - _ZN39_INTERNAL_3dba46df_4_k_cu_0dd2a0fa_40894cute7productE)
_ZN39_INTERNAL_3dba46df_4_k_cu_0dd2a0fa_40894cute7productE:
	.zero		1
	.type		_ZN39_INTERNAL_3dba46df_4_k_cu_0dd2a0fa_40894cuda3std3__45__cpo3endE,@object
	.size		_ZN39_INTERNAL_3dba46df_4_k_cu_0dd2a0fa_40894cuda3std3__45__cpo3endE,(_ZN39_INTERNAL_3dba46df_4_k_cu_0dd2a0fa_40894cuda3std3__419piecewise_constructE - _ZN39_INTERNAL_3dba46df_4_k_cu_0dd2a0fa_40894cuda3std3__45__cpo3endE)
_ZN39_INTERNAL_3dba46df_4_k_cu_0dd2a0fa_40894cuda3std3__45__cpo3endE:
	.zero		1
	.type		_ZN39_INTERNAL_3dba46df_4_k_cu_0dd2a0fa_40894cuda3std3__419piecewise_constructE,@object
	.size		_ZN39_INTERNAL_3dba46df_4_k_cu_0dd2a0fa_40894cuda3std3__419piecewise_constructE,(_ZN39_INTERNAL_3dba46df_4_k_cu_0dd2a0fa_40894cuda3std3__45__cpo4cendE - _ZN39_INTERNAL_3dba46df_4_k_cu_0dd2a0fa_40894cuda3std3__419piecewise_constructE)
_ZN39_INTERNAL_3dba46df_4_k_cu_0dd2a0fa_40894cuda3std3__419piecewise_constructE:
	.zero		1
	.type		_ZN39_INTERNAL_3dba46df_4_k_cu_0dd2a0fa_40894cuda3std3__45__cpo4cendE,@object
	.size		_ZN39_INTERNAL_3dba46df_4_k_cu_0dd2a0fa_40894cuda3std3__45__cpo4cendE,(_ZN39_INTERNAL_3dba46df_4_k_cu_0dd2a0fa_40894cuda3std6ranges3__45__cpo4swapE - _ZN39_INTERNAL_3dba46df_4_k_cu_0dd2a0fa_40894cuda3std3__45__cpo4cendE)
_ZN39_INTERNAL_3dba46df_4_k_cu_0dd2a0fa_40894cuda3std3__45__cpo4cendE:
	.zero		1
	.type		_ZN39_INTERNAL_3dba46df_4_k_cu_0dd2a0fa_40894cuda3std6ranges3__45__cpo4swapE,@object
	.size		_ZN39_INTERNAL_3dba46df_4_k_cu_0dd2a0fa_40894cuda3std6ranges3__45__cpo4swapE,(.L_8 - _ZN39_INTERNAL_3dba46df_4_k_cu_0dd2a0fa_40894cuda3std6ranges3__45__cpo4swapE)
_ZN39_INTERNAL_3dba46df_4_k_cu_0dd2a0fa_40894cuda3std6ranges3__45__cpo4swapE:
	.zero		1
.L_8:


//--------------------- .nv.constant0._ZN7cutlass13device_kernelINS_4gemm6kernel13GemmUniversalIN4cute5tupleIJiiiiEEENS1_10collective13CollectiveMmaINS1_34MainloopSm90TmaGmmaWarpSpecializedILi5ENS5_IJNS4_1CILi2EEENSA_ILi1EEESC_EEENS1_35KernelTmaWarpSpecializedCooperativeEEENS5_IJNSA_ILi256EEENSA_ILi128EEENSA_ILi32EEEEEENS_10bfloat16_tENS5_IJlSC_lEEESK_SL_NS4_8TiledMMAINS4_8MMA_AtomIJNS4_4SM904GMMA28MMA_64x128x16_F32BF16BF16_SSILNSP_5MajorE0ELSR_0ELNSP_7ScaleInE1ELSS_1EEEEEENS4_6LayoutISD_NS5_IJSC_NSA_ILi0EEESW_EEEEENS5_IJNS4_10UnderscoreESZ_SZ_EEEEENS4_13SM90_TMA_LOADENS4_14ComposedLayoutINS4_7SwizzleILi2ELi4ELi3EEENS4_18smem_ptr_flag_bitsILi16EEENSV_INS5_IJNSA_ILi8EEESI_EEENS5_IJSI_SC_EEEEEEEvNS4_8identityENS4_23SM90_TMA_LOAD_MULTICASTES1C_vS1D_EENS_8epilogue10collective6detail29Sm90TmaWarpSpecializedAdapterINS1H_15DefaultEpilogueISK_SL_SL_NS1G_6thread17LinearCombinationISK_Li1EffLNS1L_9ScaleType4KindE0ELNS_15FloatRoundStyleE2ESK_EENS1_15EpilogueDefaultEEEEEvvEEEEvNT_6ParamsE --------------------------
	.section	.nv.constant0._ZN7cutlass13device_kernelINS_4gemm6kernel13GemmUniversalIN4cute5tupleIJiiiiEEENS1_10collective13CollectiveMmaINS1_34MainloopSm90TmaGmmaWarpSpecializedILi5ENS5_IJNS4_1CILi2EEENSA_ILi1EEESC_EEENS1_35KernelTmaWarpSpecializedCooperativeEEENS5_IJNSA_ILi256EEENSA_ILi128EEENSA_ILi32EEEEEENS_10bfloat16_tENS5_IJlSC_lEEESK_SL_NS4_8TiledMMAINS4_8MMA_AtomIJNS4_4SM904GMMA28MMA_64x128x16_F32BF16BF16_SSILNSP_5MajorE0ELSR_0ELNSP_7ScaleInE1ELSS_1EEEEEENS4_6LayoutISD_NS5_IJSC_NSA_ILi0EEESW_EEEEENS5_IJNS4_10UnderscoreESZ_SZ_EEEEENS4_13SM90_TMA_LOADENS4_14ComposedLayoutINS4_7SwizzleILi2ELi4ELi3EEENS4_18smem_ptr_flag_bitsILi16EEENSV_INS5_IJNSA_ILi8EEESI_EEENS5_IJSI_SC_EEEEEEEvNS4_8identityENS4_23SM90_TMA_LOAD_MULTICASTES1C_vS1D_EENS_8epilogue10collective6detail29Sm90TmaWarpSpecializedAdapterINS1H_15DefaultEpilogueISK_SL_SL_NS1G_6thread17LinearCombinationISK_Li1EffLNS1L_9ScaleType4KindE0ELNS_15FloatRoundStyleE2ESK_EENS1_15EpilogueDefaultEEEEEvvEEEEvNT_6ParamsE,"a",@progbits
	.sectionflags	@""
	.align	4
.nv.constant0._ZN7cutlass13device_kernelINS_4gemm6kernel13GemmUniversalIN4cute5tupleIJiiiiEEENS1_10collective13CollectiveMmaINS1_34MainloopSm90TmaGmmaWarpSpecializedILi5ENS5_IJNS4_1CILi2EEENSA_ILi1EEESC_EEENS1_35KernelTmaWarpSpecializedCooperativeEEENS5_IJNSA_ILi256EEENSA_ILi128EEENSA_ILi32EEEEEENS_10bfloat16_tENS5_IJlSC_lEEESK_SL_NS4_8TiledMMAINS4_8MMA_AtomIJNS4_4SM904GMMA28MMA_64x128x16_F32BF16BF16_SSILNSP_5MajorE0ELSR_0ELNSP_7ScaleInE1ELSS_1EEEEEENS4_6LayoutISD_NS5_IJSC_NSA_ILi0EEESW_EEEEENS5_IJNS4_10UnderscoreESZ_SZ_EEEEENS4_13SM90_TMA_LOADENS4_14ComposedLayoutINS4_7SwizzleILi2ELi4ELi3EEENS4_18smem_ptr_flag_bitsILi16EEENSV_INS5_IJNSA_ILi8EEESI_EEENS5_IJSI_SC_EEEEEEEvNS4_8identityENS4_23SM90_TMA_LOAD_MULTICASTES1C_vS1D_EENS_8epilogue10collective6detail29Sm90TmaWarpSpecializedAdapterINS1H_15DefaultEpilogueISK_SL_SL_NS1G_6thread17LinearCombinationISK_Li1EffLNS1L_9ScaleType4KindE0ELNS_15FloatRoundStyleE2ESK_EENS1_15EpilogueDefaultEEEEEvvEEEEvNT_6ParamsE:
	.zero		1664


//--------------------- SYMBOLS --------------------------

	.type		.nv.reservedSmem.offset0,@object
	.size		.nv.reservedSmem.offset0,0x4
	.type		__assertfail,@function
